def gluon_tcgen05(
    a_ptr,
    b_ptr,
    c_ptr,
    M,
    N,
    K,
    stride_am,
    stride_bk,
    stride_cm,
    BLOCK_M: gl.constexpr,
    BLOCK_N: gl.constexpr,
    BLOCK_K: gl.constexpr,
    DTYPE: gl.constexpr,
    A_LAYOUT: gl.constexpr,
    B_LAYOUT: gl.constexpr,
    C_LAYOUT: gl.constexpr,
    B_SHAPE: gl.constexpr,
    TMEM_LAYOUT: gl.constexpr,
    TMEM_REG: gl.constexpr,
    TRANS_B: gl.constexpr,
    NUM_BUFFERS: gl.constexpr,
):
    a_desc = tma.make_tensor_descriptor(
        a_ptr, [M, K], [stride_am, 1], [BLOCK_M, BLOCK_K], A_LAYOUT
    )
    b_desc = tma.make_tensor_descriptor(
        b_ptr,
        [N, K] if TRANS_B else [K, N],
        [stride_bk, 1],
        B_SHAPE,
        B_LAYOUT,
    )
    c_desc = tma.make_tensor_descriptor(
        c_ptr, [M, N], [stride_cm, 1], [BLOCK_M, BLOCK_N], C_LAYOUT
    )

    a_bufs = gl.allocate_shared_memory(
        DTYPE, [NUM_BUFFERS, BLOCK_M, BLOCK_K], A_LAYOUT
    )
    b_bufs = gl.allocate_shared_memory(DTYPE, [NUM_BUFFERS] + B_SHAPE, B_LAYOUT)

    pid_m = gl.program_id(0)
    pid_n = gl.program_id(1)
    off_m = pid_m * BLOCK_M
    off_n = pid_n * BLOCK_N

    tma_bars = gl.allocate_shared_memory(
        gl.int64, [NUM_BUFFERS, 1], mbarrier.MBarrierLayout()
    )
    mma_bars = gl.allocate_shared_memory(
        gl.int64, [NUM_BUFFERS, 1], mbarrier.MBarrierLayout()
    )
    for i in gl.static_range(NUM_BUFFERS):
        mbarrier.init(tma_bars.index(i), count=1)
        mbarrier.init(mma_bars.index(i), count=1)

    acc_tmem = allocate_tensor_memory(gl.float32, [BLOCK_M, BLOCK_N], TMEM_LAYOUT)
    idx = 0
    phase = 0
    use_acc = False
    for k in range(0, K, BLOCK_K):
        a = a_bufs.index(idx)
        b = b_bufs.index(idx)
        tma_bar = tma_bars.index(idx)
        mma_bar = mma_bars.index(idx)
        mbarrier.expect(
            tma_bar, a_desc.block_type.nbytes + b_desc.block_type.nbytes
        )
        tma.async_copy_global_to_shared(a_desc, [off_m, k], tma_bar, a)
        tma.async_copy_global_to_shared(
            b_desc, [off_n, k] if TRANS_B else [k, off_n], tma_bar, b
        )
        mbarrier.wait(tma_bar, phase=phase)

        if TRANS_B:
            b = b.permute((1, 0))
        tcgen05_mma(a, b, acc_tmem, use_acc=use_acc)
        tcgen05_commit(mma_bar)
        mbarrier.wait(mma_bar, phase=phase)
        use_acc = True

        idx += 1
        if idx == NUM_BUFFERS:
            idx = 0
            phase ^= 1

    for i in gl.static_range(NUM_BUFFERS):
        mbarrier.invalidate(tma_bars.index(i))
        mbarrier.invalidate(mma_bars.index(i))

    acc = acc_tmem.load(TMEM_REG)
    c_smem = gl.allocate_shared_memory(DTYPE, [BLOCK_M, BLOCK_N], C_LAYOUT)
    c_smem.store(acc.to(DTYPE))
    fence_async_shared()
    tma.async_copy_shared_to_global(c_desc, [off_m, off_n], c_smem)
    tma.store_wait(pendings=0)

# config = {"BLOCK_K": 128, "BLOCK_M": 64, "BLOCK_N": 128, "arch": "sm_100", "dtype": "bf16", "num_buffers": 1, "num_warps": 8, "trans_b": 1}
# arch = sm_100


// ===== COMPILED SASS (sm_100a) =====

	.target	sm_100a

	.elftype	@"ET_EXEC"


//--------------------- .note.nv.tkinfo           --------------------------
	.section	.note.nv.tkinfo,"",@"SHT_NOTE"
	.sectionflags	@"SHF_NOTE_NV_TKINFO"
	.tkinfo
        /*0018*/ 	.word	0x00000081
        /*0030*/ 	.string	""
        /*0030*/ 	.string	"ptxas-blackwell"
        /*0030*/ 	.string	"Cuda compilation tools, release 12.9, V12.9.86"
        /*0030*/ 	.string	"Build cuda_12.9.r12.9/compiler.36037853_0"
        /*0030*/ 	.string	"-v  -suppress-debug-info  -lineinfo  -arch sm_100a "



//--------------------- .note.nv.cuver            --------------------------
	.section	.note.nv.cuver,"",@"SHT_NOTE"
	.sectionflags	@"SHF_NOTE_NV_CUVER"
        /*0018*/ 	.short	0x0001
        /*001a*/ 	.short	0x0064
        /*001c*/ 	.short	0x0001
        /*001e*/ 	.short	0x0000
        /*0020*/ 	.short	0x0001
        /*0022*/ 	.short	0x0000


//--------------------- .nv.info                  --------------------------
	.section	.nv.info,"",@"SHT_CUDA_INFO"
	.align	4


	//----- nvinfo : EIATTR_REGCOUNT
	.align		4
        /*0000*/ 	.byte	0x04, 0x2f
        /*0002*/ 	.short	(.L_4 - .L_3)
	.align		4
.L_3:
        /*0004*/ 	.word	index@(gluon_tcgen05)
        /*0008*/ 	.word	0x00000027


	//----- nvinfo : EIATTR_FRAME_SIZE
	.align		4
.L_4:
        /*000c*/ 	.byte	0x04, 0x11
        /*000e*/ 	.short	(.L_6 - .L_5)
	.align		4
.L_5:
        /*0010*/ 	.word	index@($__internal_2_$__cuda_sm10x_tcgen05_guardrail_trap_unallocated_columns_being_dealloced)
        /*0014*/ 	.word	0x00000000


	//----- nvinfo : EIATTR_FRAME_SIZE
	.align		4
.L_6:
        /*0018*/ 	.byte	0x04, 0x11
        /*001a*/ 	.short	(.L_8 - .L_7)
	.align		4
.L_7:
        /*001c*/ 	.word	index@($__internal_1_$__cuda_sm10x_tcgen05_guardrail_trap_phase_invalid_during_alloc)
        /*0020*/ 	.word	0x00000000


	//----- nvinfo : EIATTR_FRAME_SIZE
	.align		4
.L_8:
        /*0024*/ 	.byte	0x04, 0x11
        /*0026*/ 	.short	(.L_10 - .L_9)
	.align		4
.L_9:
        /*0028*/ 	.word	index@($__internal_0_$__cuda_sm10x_tcgen05_guardrail_trap_col_being_dealloced_not_returned_by_alloc)
        /*002c*/ 	.word	0x00000000


	//----- nvinfo : EIATTR_FRAME_SIZE
	.align		4
.L_10:
        /*0030*/ 	.byte	0x04, 0x11
        /*0032*/ 	.short	(.L_12 - .L_11)
	.align		4
.L_11:
        /*0034*/ 	.word	index@(gluon_tcgen05)
        /*0038*/ 	.word	0x00000000


	//----- nvinfo : EIATTR_MIN_STACK_SIZE
	.align		4
.L_12:
        /*003c*/ 	.byte	0x04, 0x12
        /*003e*/ 	.short	(.L_14 - .L_13)
	.align		4
.L_13:
        /*0040*/ 	.word	index@(gluon_tcgen05)
        /*0044*/ 	.word	0x00000000
.L_14:


//--------------------- .nv.info.gluon_tcgen05    --------------------------
	.section	.nv.info.gluon_tcgen05,"",@"SHT_CUDA_INFO"
	.sectionflags	@""
	.align	4


	//----- nvinfo : EIATTR_CUDA_API_VERSION
	.align		4
        /*0000*/ 	.byte	0x04, 0x37
        /*0002*/ 	.short	(.L_16 - .L_15)
.L_15:
        /*0004*/ 	.word	0x00000081


	//----- nvinfo : EIATTR_KPARAM_INFO
	.align		4
.L_16:
        /*0008*/ 	.byte	0x04, 0x17
        /*000a*/ 	.short	(.L_18 - .L_17)
.L_17:
        /*000c*/ 	.word	0x00000000
        /*0010*/ 	.short	0x000a
        /*0012*/ 	.short	0x0048
        /*0014*/ 	.byte	0x00, 0xf4, 0x21, 0x00


	//----- nvinfo : EIATTR_KPARAM_INFO
	.align		4
.L_18:
        /*0018*/ 	.byte	0x04, 0x17
        /*001a*/ 	.short	(.L_20 - .L_19)
.L_19:
        /*001c*/ 	.word	0x00000000
        /*0020*/ 	.short	0x0009
        /*0022*/ 	.short	0x0040
        /*0024*/ 	.byte	0x00, 0xf4, 0x21, 0x00


	//----- nvinfo : EIATTR_KPARAM_INFO
	.align		4
.L_20:
        /*0028*/ 	.byte	0x04, 0x17
        /*002a*/ 	.short	(.L_22 - .L_21)
.L_21:
        /*002c*/ 	.word	0x00000000
        /*0030*/ 	.short	0x0008
        /*0032*/ 	.short	0x0038
        /*0034*/ 	.byte	0x00, 0xf0, 0x21, 0x00


	//----- nvinfo : EIATTR_KPARAM_INFO
	.align		4
.L_22:
        /*0038*/ 	.byte	0x04, 0x17
        /*003a*/ 	.short	(.L_24 - .L_23)
.L_23:
        /*003c*/ 	.word	0x00000000
        /*0040*/ 	.short	0x0007
        /*0042*/ 	.short	0x0030
        /*0044*/ 	.byte	0x00, 0xf0, 0x21, 0x00


	//----- nvinfo : EIATTR_KPARAM_INFO
	.align		4
.L_24:
        /*0048*/ 	.byte	0x04, 0x17
        /*004a*/ 	.short	(.L_26 - .L_25)
.L_25:
        /*004c*/ 	.word	0x00000000
        /*0050*/ 	.short	0x0006
        /*0052*/ 	.short	0x0028
        /*0054*/ 	.byte	0x00, 0xf0, 0x21, 0x00


	//----- nvinfo : EIATTR_KPARAM_INFO
	.align		4
.L_26:
        /*0058*/ 	.byte	0x04, 0x17
        /*005a*/ 	.short	(.L_28 - .L_27)
.L_27:
        /*005c*/ 	.word	0x00000000
        /*0060*/ 	.short	0x0005
        /*0062*/ 	.short	0x0020
        /*0064*/ 	.byte	0x00, 0xf0, 0x11, 0x00


	//----- nvinfo : EIATTR_KPARAM_INFO
	.align		4
.L_28:
        /*0068*/ 	.byte	0x04, 0x17
        /*006a*/ 	.short	(.L_30 - .L_29)
.L_29:
        /*006c*/ 	.word	0x00000000
        /*0070*/ 	.short	0x0004
        /*0072*/ 	.short	0x001c
        /*0074*/ 	.byte	0x00, 0xf0, 0x11, 0x00


	//----- nvinfo : EIATTR_KPARAM_INFO
	.align		4
.L_30:
        /*0078*/ 	.byte	0x04, 0x17
        /*007a*/ 	.short	(.L_32 - .L_31)
.L_31:
        /*007c*/ 	.word	0x00000000
        /*0080*/ 	.short	0x0003
        /*0082*/ 	.short	0x0018
        /*0084*/ 	.byte	0x00, 0xf0, 0x11, 0x00


	//----- nvinfo : EIATTR_KPARAM_INFO
	.align		4
.L_32:
        /*0088*/ 	.byte	0x04, 0x17
        /*008a*/ 	.short	(.L_34 - .L_33)
.L_33:
        /*008c*/ 	.word	0x00000000
        /*0090*/ 	.short	0x0002
        /*0092*/ 	.short	0x0010
        /*0094*/ 	.byte	0x00, 0xf4, 0x21, 0x00


	//----- nvinfo : EIATTR_KPARAM_INFO
	.align		4
.L_34:
        /*0098*/ 	.byte	0x04, 0x17
        /*009a*/ 	.short	(.L_36 - .L_35)
.L_35:
        /*009c*/ 	.word	0x00000000
        /*00a0*/ 	.short	0x0001
        /*00a2*/ 	.short	0x0008
        /*00a4*/ 	.byte	0x00, 0xf4, 0x21, 0x00


	//----- nvinfo : EIATTR_KPARAM_INFO
	.align		4
.L_36:
        /*00a8*/ 	.byte	0x04, 0x17
        /*00aa*/ 	.short	(.L_38 - .L_37)
.L_37:
        /*00ac*/ 	.word	0x00000000
        /*00b0*/ 	.short	0x0000
        /*00b2*/ 	.short	0x0000
        /*00b4*/ 	.byte	0x00, 0xf4, 0x21, 0x00


	//----- nvinfo : EIATTR_AT_ENTRY_FRAGMENTS
	.align		4
.L_38:
        /*00b8*/ 	.byte	0x04, 0x4f
        /*00ba*/ 	.short	(.L_40 - .L_39)


	//   ....[0]....
.L_39:
        /*00bc*/ 	.word	0x00000004


	//----- nvinfo : EIATTR_RESERVED_SMEM_USED
	.align		4
.L_40:
        /*00c0*/ 	.byte	0x01, 0x41
	.zero		2


	//----- nvinfo : EIATTR_SPARSE_MMA_MASK
	.align		4
        /*00c4*/ 	.byte	0x03, 0x50
        /*00c6*/ 	.short	0x0000


	//----- nvinfo : EIATTR_TCGEN05_1CTA_USED
	.align		4
        /*00c8*/ 	.byte	0x01, 0x51
	.zero		2


	//----- nvinfo : EIATTR_MAXREG_COUNT
	.align		4
        /*00cc*/ 	.byte	0x03, 0x1b
        /*00ce*/ 	.short	0x00ff


	//----- nvinfo : EIATTR_NUM_BARRIERS
	.align		4
        /*00d0*/ 	.byte	0x02, 0x4c
        /*00d2*/ 	.byte	0x01
	.zero		1


	//----- nvinfo : EIATTR_INT_WARP_WIDE_INSTR_OFFSETS
	.align		4
        /*00d4*/ 	.byte	0x04, 0x31
        /*00d6*/ 	.short	(.L_42 - .L_41)


	//   ....[0]....
.L_41:
        /*00d8*/ 	.word	0x00001760


	//   ....[1]....
        /*00dc*/ 	.word	0x00001780


	//   ....[2]....
        /*00e0*/ 	.word	0x00001800


	//   ....[3]....
        /*00e4*/ 	.word	0x00001910


	//   ....[4]....
        /*00e8*/ 	.word	0x00001920


	//   ....[5]....
        /*00ec*/ 	.word	0x000019b0


	//   ....[6]....
        /*00f0*/ 	.word	0x000019c0


	//   ....[7]....
        /*00f4*/ 	.word	0x00001d80


	//   ....[8]....
        /*00f8*/ 	.word	0x00001d90


	//   ....[9]....
        /*00fc*/ 	.word	0x00001ef0


	//   ....[10]....
        /*0100*/ 	.word	0x00001f30


	//   ....[11]....
        /*0104*/ 	.word	0x00001f60


	//   ....[12]....
        /*0108*/ 	.word	0x00001f80


	//   ....[13]....
        /*010c*/ 	.word	0x000021e0


	//   ....[14]....
        /*0110*/ 	.word	0x000021f0


	//   ....[15]....
        /*0114*/ 	.word	0x00002470


	//   ....[16]....
        /*0118*/ 	.word	0x00002480


	//   ....[17]....
        /*011c*/ 	.word	0x000027f0


	//   ....[18]....
        /*0120*/ 	.word	0x00002840


	//----- nvinfo : EIATTR_COOP_GROUP_MASK_REGIDS
	.align		4
.L_42:
        /*0124*/ 	.byte	0x04, 0x29
        /*0126*/ 	.short	(.L_44 - .L_43)


	//   ....[0]....
.L_43:
        /*0128*/ 	.word	0xffffffff


	//   ....[1]....
        /*012c*/ 	.word	0xffffffff


	//   ....[2]....
        /*0130*/ 	.word	0xffffffff


	//   ....[3]....
        /*0134*/ 	.word	0xffffffff


	//   ....[4]....
        /*0138*/ 	.word	0xffffffff


	//   ....[5]....
        /*013c*/ 	.word	0xffffffff


	//   ....[6]....
        /*0140*/ 	.word	0xffffffff


	//   ....[7]....
        /*0144*/ 	.word	0xffffffff


	//   ....[8]....
        /*0148*/ 	.word	0xffffffff


	//   ....[9]....
        /*014c*/ 	.word	0xffffffff


	//----- nvinfo : EIATTR_COOP_GROUP_INSTR_OFFSETS
	.align		4
.L_44:
        /*0150*/ 	.byte	0x04, 0x28
        /*0152*/ 	.short	(.L_46 - .L_45)


	//   ....[0]....
.L_45:
        /*0154*/ 	.word	0x00000050


	//   ....[1]....
        /*0158*/ 	.word	0x00000310


	//   ....[2]....
        /*015c*/ 	.word	0x00000500


	//   ....[3]....
        /*0160*/ 	.word	0x000009a0


	//   ....[4]....
        /*0164*/ 	.word	0x00000ae0


	//   ....[5]....
        /*0168*/ 	.word	0x00000fe0


	//   ....[6]....
        /*016c*/ 	.word	0x00001120


	//   ....[7]....
        /*0170*/ 	.word	0x00001610


	//   ....[8]....
        /*0174*/ 	.word	0x00002680


	//   ....[9]....
        /*0178*/ 	.word	0x000028f0


	//----- nvinfo : EIATTR_VRC_CTA_INIT_COUNT
	.align		4
.L_46:
        /*017c*/ 	.byte	0x02, 0x4a
        /*017e*/ 	.byte	0x80
	.zero		1


	//----- nvinfo : EIATTR_MBARRIER_INSTR_OFFSETS
	.align		4
        /*0180*/ 	.byte	0x04, 0x39
        /*0182*/ 	.short	(.L_48 - .L_47)


	//   ....[0]....
.L_47:
        /*0184*/ 	.word	0x00001820
        /*0188*/ 	.word	0x000000ff
        /*018c*/ 	.word	0x0000c000
        /*0190*/ 	.short	0x0100
        /*0192*/ 	.byte	0x0e
	.zero		1


	//   ....[1]....
        /*0194*/ 	.word	0x00001830
        /*0198*/ 	.word	0x000000ff
        /*019c*/ 	.word	0x0000c010
        /*01a0*/ 	.short	0x0100
        /*01a2*/ 	.byte	0x0e
	.zero		1


	//   ....[2]....
        /*01a4*/ 	.word	0x00001b80
        /*01a8*/ 	.word	0x000000ff
        /*01ac*/ 	.word	0x0000c000
        /*01b0*/ 	.short	0x010a
        /*01b2*/ 	.byte	0x0e
	.zero		1


	//   ....[3]....
        /*01b4*/ 	.word	0x00001de0
        /*01b8*/ 	.word	0x000000ff
        /*01bc*/ 	.word	0x0000c010
        /*01c0*/ 	.short	0x010a
        /*01c2*/ 	.byte	0x0e
	.zero		1


	//   ....[4]....
        /*01c4*/ 	.word	0x00002000
        /*01c8*/ 	.word	0x000000ff
        /*01cc*/ 	.word	0x0000c000
        /*01d0*/ 	.short	0x010a
        /*01d2*/ 	.byte	0x0e
	.zero		1


	//   ....[5]....
        /*01d4*/ 	.word	0x00002230
        /*01d8*/ 	.word	0x000000ff
        /*01dc*/ 	.word	0x0000c010
        /*01e0*/ 	.short	0x010a
        /*01e2*/ 	.byte	0x0e
	.zero		1


	//   ....[6]....
        /*01e4*/ 	.word	0x000022d0
        /*01e8*/ 	.word	0x000000ff
        /*01ec*/ 	.word	0x0000c000
        /*01f0*/ 	.short	0x0108
        /*01f2*/ 	.byte	0x0e
	.zero		1


	//   ....[7]....
        /*01f4*/ 	.word	0x000022e0
        /*01f8*/ 	.word	0x000000ff
        /*01fc*/ 	.word	0x0000c010
        /*0200*/ 	.short	0x0108
        /*0202*/ 	.byte	0x0e
	.zero		1


	//   ....[8]....
        /*0204*/ 	.word	0x00002910
        /*0208*/ 	.word	0x000000ff
        /*020c*/ 	.word	0x0000c000
        /*0210*/ 	.short	0x010a
        /*0212*/ 	.byte	0x0e
	.zero		1


	//   ....[9]....
        /*0214*/ 	.word	0x00002940
        /*0218*/ 	.word	0x000000ff
        /*021c*/ 	.word	0x0000c010
        /*0220*/ 	.short	0x010a
        /*0222*/ 	.byte	0x0e
	.zero		1


	//   ....[10]....
        /*0224*/ 	.word	0x00002970
        /*0228*/ 	.word	0x000000ff
        /*022c*/ 	.word	0x0000c000
        /*0230*/ 	.short	0x010a
        /*0232*/ 	.byte	0x0e
	.zero		1


	//   ....[11]....
        /*0234*/ 	.word	0x000029a0
        /*0238*/ 	.word	0x000000ff
        /*023c*/ 	.word	0x0000c010
        /*0240*/ 	.short	0x010a
        /*0242*/ 	.byte	0x0e
	.zero		1


	//----- nvinfo : EIATTR_NUM_MBARRIERS
	.align		4
.L_48:
        /*0244*/ 	.byte	0x03, 0x38
        /*0246*/ 	.short	0x0002


	//----- nvinfo : EIATTR_EXIT_INSTR_OFFSETS
	.align		4
        /*0248*/ 	.byte	0x04, 0x1c
        /*024a*/ 	.short	(.L_50 - .L_49)


	//   ....[0]....
.L_49:
        /*024c*/ 	.word	0x00002900


	//----- nvinfo : EIATTR_REQNTID
	.align		4
.L_50:
        /*0250*/ 	.byte	0x04, 0x10
        /*0252*/ 	.short	(.L_52 - .L_51)
.L_51:
        /*0254*/ 	.word	0x00000100
        /*0258*/ 	.word	0x00000001
        /*025c*/ 	.word	0x00000001


	//----- nvinfo : EIATTR_CRS_STACK_SIZE
	.align		4
.L_52:
        /*0260*/ 	.byte	0x04, 0x1e
        /*0262*/ 	.short	(.L_54 - .L_53)
.L_53:
        /*0264*/ 	.word	0x00000000


	//----- nvinfo : EIATTR_CBANK_PARAM_SIZE
	.align		4
.L_54:
        /*0268*/ 	.byte	0x03, 0x19
        /*026a*/ 	.short	0x0050


	//----- nvinfo : EIATTR_PARAM_CBANK
	.align		4
        /*026c*/ 	.byte	0x04, 0x0a
        /*026e*/ 	.short	(.L_56 - .L_55)
	.align		4
.L_55:
        /*0270*/ 	.word	index@(.nv.constant0.gluon_tcgen05)
        /*0274*/ 	.short	0x0380
        /*0276*/ 	.short	0x0050


	//----- nvinfo : EIATTR_SW_WAR
	.align		4
.L_56:
        /*0278*/ 	.byte	0x04, 0x36
        /*027a*/ 	.short	(.L_58 - .L_57)
.L_57:
        /*027c*/ 	.word	0x00000008
.L_58:


//--------------------- .nv.compat                --------------------------
	.section	.nv.compat,"",@"SHT_CUDA_COMPAT_INFO"
	.align	4
        /*0000*/ 	.byte	0x02, 0x02, 0x02, 0x00, 0x02, 0x05, 0x05, 0x00, 0x02, 0x03, 0x03, 0x00, 0x02, 0x06, 0x01, 0x00


//--------------------- .nv.callgraph             --------------------------
	.section	.nv.callgraph,"",@"SHT_CUDA_CALLGRAPH"
	.align	4
	.sectionentsize	8
	.align		4
        /*0000*/ 	.word	0x00000000
	.align		4
        /*0004*/ 	.word	0xffffffff
	.align		4
        /*0008*/ 	.word	0x00000000
	.align		4
        /*000c*/ 	.word	0xfffffffe
	.align		4
        /*0010*/ 	.word	0x00000000
	.align		4
        /*0014*/ 	.word	0xfffffffd
	.align		4
        /*0018*/ 	.word	0x00000000
	.align		4
        /*001c*/ 	.word	0xfffffffc


//--------------------- .text.gluon_tcgen05       --------------------------
	.section	.text.gluon_tcgen05,"ax",@progbits
	.align	128
        .global         gluon_tcgen05
        .type           gluon_tcgen05,@function
        .size           gluon_tcgen05,(.L_x_73 - gluon_tcgen05)
        .other          gluon_tcgen05,@"STO_CUDA_ENTRY STV_DEFAULT"
gluon_tcgen05:
.text.gluon_tcgen05:
[----:B------:R-:W1:Y:S01]  /*0000*/  LDC R1, c[0x0][0x37c] ;  /* 0x0000df00ff017b82 */ /* 0x000e620000000800 */
[----:B------:R-:W2:Y:S02]  /*0010*/  S2R R0, SR_TID.X ;  /* 0x0000000000007919 */ /* 0x000ea40000002100 */
[----:B--2---:R-:W-:-:S13]  /*0020*/  ISETP.GE.U32.AND P2, PT, R0, 0x20, PT ;  /* 0x000000200000780c */ /* 0x004fda0003f46070 */
[----:B------:R-:W-:Y:S05]  /*0030*/  @P2 BRA `(.L_x_0) ;  /* 0x0000000000b82947 */ /* 0x000fea0003800000 */
[----:B------:R-:W2:Y:S01]  /*0040*/  S2UR UR6, SR_CgaCtaId ;  /* 0x00000000000679c3 */ /* 0x000ea20000008800 */
[----:B------:R-:W-:Y:S01]  /*0050*/  NOP ;  /* 0x0000000000007918 */ /* 0x000fe20000000000 */
[----:B------:R-:W-:Y:S02]  /*0060*/  UMOV UR4, 0x40 ;  /* 0x0000004000047882 */ /* 0x000fe40000000000 */
[----:B--2---:R-:W-:-:S09]  /*0070*/  ULEA UR4, UR6, UR4, 0x18 ;  /* 0x0000000406047291 */ /* 0x004fd2000f8ec0ff */
[----:B------:R-:W2:Y:S01]  /*0080*/  LDS.U8 R2, [UR4] ;  /* 0x00000004ff027984 */ /* 0x000ea20008000000 */
[----:B------:R-:W-:Y:S02]  /*0090*/  UMOV UR4, 0x400 ;  /* 0x0000040000047882 */ /* 0x000fe40000000000 */
[----:B------:R-:W-:Y:S01]  /*00a0*/  ULEA UR4, UR6, UR4, 0x18 ;  /* 0x0000000406047291 */ /* 0x000fe2000f8ec0ff */
[----:B--2---:R-:W-:-:S13]  /*00b0*/  ISETP.NE.AND P0, PT, R2, RZ, PT ;  /* 0x000000ff0200720c */ /* 0x004fda0003f05270 */
[----:B------:R-:W-:Y:S05]  /*00c0*/  @P0 BRA `(.L_x_1) ;  /* 0x00000000007c0947 */ /* 0x000fea0003800000 */
[----:B------:R-:W-:-:S13]  /*00d0*/  ELECT P0, URZ, PT ;  /* 0x0000000000ff782f */ /* 0x000fda0003800000 */
[----:B------:R-:W-:Y:S05]  /*00e0*/  @!P0 BRA `(.L_x_2) ;  /* 0x0000000000848947 */ /* 0x000fea0003800000 */
[----:B------:R-:W-:Y:S01]  /*00f0*/  UMOV UR5, 0x4 ;  /* 0x0000000400057882 */ /* 0x000fe20000000000 */
[----:B------:R-:W-:Y:S02]  /*0100*/  IMAD.MOV.U32 R5, RZ, RZ, 0x1 ;  /* 0x00000001ff057424 */ /* 0x000fe400078e00ff */
[----:B------:R-:W-:Y:S02]  /*0110*/  IMAD.MOV.U32 R3, RZ, RZ, 0xf ;  /* 0x0000000fff037424 */ /* 0x000fe400078e00ff */
[----:B------:R-:W-:Y:S04]  /*0120*/  DEPBAR.LE SB2, 0x36 ;  /* 0x0000ad800000791a */ /* 0x000fe80000000000 */
[----:B------:R-:W2:Y:S02]  /*0130*/  UTCATOMSWS.FIND_AND_SET.ALIGN UP0, UR5, UR5 ;  /* 0x00000005000575e3 */ /* 0x000ea40008000800 */
[----:B--2---:R-:W-:-:S04]  /*0140*/  PLOP3.LUT P0, PT, PT, PT, UP0, 0x80, 0x8 ;  /* 0x000000000008781c */ /* 0x004fc80003f0f008 */
[----:B------:R-:W-:-:S04]  /*0150*/  SEL R2, RZ, 0xffffffff, !P0 ;  /* 0xffffffffff027807 */ /* 0x000fc80004000000 */
[----:B------:R-:W-:Y:S01]  /*0160*/  ISETP.NE.AND P0, PT, R2, RZ, PT ;  /* 0x000000ff0200720c */ /* 0x000fe20003f05270 */
[----:B------:R-:W-:-:S12]  /*0170*/  IMAD.U32 R2, RZ, RZ, UR5 ;  /* 0x00000005ff027e24 */ /* 0x000fd8000f8e00ff */
[----:B------:R-:W-:Y:S05]  /*0180*/  @P0 BRA `(.L_x_3) ;  /* 0x0000000000240947 */ /* 0x000fea0003800000 */
.L_x_4:
[----:B------:R-:W-:Y:S05]  /*0190*/  NANOSLEEP 0x64 ;  /* 0x000000640000795d */ /* 0x000fea0003800000 */
[----:B------:R-:W-:-:S05]  /*01a0*/  UMOV UR5, 0x4 ;  /* 0x0000000400057882 */ /* 0x000fca0000000000 */
[----:B------:R-:W-:Y:S04]  /*01b0*/  DEPBAR.LE SB2, 0x36 ;  /* 0x0000ad800000791a */ /* 0x000fe80000000000 */
[----:B------:R-:W2:Y:S02]  /*01c0*/  UTCATOMSWS.FIND_AND_SET.ALIGN UP0, UR5, UR5 ;  /* 0x00000005000575e3 */ /* 0x000ea40008000800 */
[----:B--2---:R-:W-:-:S04]  /*01d0*/  PLOP3.LUT P0, PT, PT, PT, UP0, 0x80, 0x8 ;  /* 0x000000000008781c */ /* 0x004fc80003f0f008 */
[----:B------:R-:W-:-:S04]  /*01e0*/  SEL R2, RZ, 0xffffffff, !P0 ;  /* 0xffffffffff027807 */ /* 0x000fc80004000000 */
[----:B------:R-:W-:Y:S01]  /*01f0*/  ISETP.NE.AND P0, PT, R2, RZ, PT ;  /* 0x000000ff0200720c */ /* 0x000fe20003f05270 */
[----:B------:R-:W-:-:S12]  /*0200*/  IMAD.U32 R2, RZ, RZ, UR5 ;  /* 0x00000005ff027e24 */ /* 0x000fd8000f8e00ff */
[----:B------:R-:W-:Y:S05]  /*0210*/  @!P0 BRA `(.L_x_4) ;  /* 0xfffffffc00dc8947 */ /* 0x000fea000383ffff */
.L_x_3:
[C---:B------:R-:W-:Y:S01]  /*0220*/  VIADD R4, R2.reuse, 0x10 ;  /* 0x0000001002047836 */ /* 0x040fe20000000000 */
[----:B------:R-:W-:Y:S01]  /*0230*/  UMOV UR5, 0x50 ;  /* 0x0000005000057882 */ /* 0x000fe20000000000 */
[----:B------:R-:W-:Y:S01]  /*0240*/  SHF.L.U32 R3, R3, R2, RZ ;  /* 0x0000000203037219 */ /* 0x000fe200000006ff */
[----:B------:R-:W-:Y:S01]  /*0250*/  ULEA UR5, UR6, UR5, 0x18 ;  /* 0x0000000506057291 */ /* 0x000fe2000f8ec0ff */
[----:B------:R-:W-:Y:S01]  /*0260*/  IMAD.SHL.U32 R2, R2, 0x20, RZ ;  /* 0x0000002002027824 */ /* 0x000fe200078e00ff */
[----:B------:R-:W-:-:S04]  /*0270*/  SHF.L.U32 R4, R5, R4, RZ ;  /* 0x0000000405047219 */ /* 0x000fc800000006ff */
[----:B------:R-:W-:-:S05]  /*0280*/  LOP3.LUT R3, R4, R3, RZ, 0xfc, !PT ;  /* 0x0000000304037212 */ /* 0x000fca00078efcff */
[----:B------:R2:W-:Y:S04]  /*0290*/  ATOMS.OR RZ, [UR5], R3 ;  /* 0x00000003ffff798c */ /* 0x0005e8000b000005 */
[----:B------:R2:W-:Y:S01]  /*02a0*/  STS [UR4], R2 ;  /* 0x00000002ff007988 */ /* 0x0005e20008000804 */
[----:B------:R-:W-:Y:S05]  /*02b0*/  BRA `(.L_x_2) ;  /* 0x0000000000107947 */ /* 0x000fea0003800000 */
.L_x_1:
[----:B------:R-:W-:Y:S01]  /*02c0*/  IMAD.MOV.U32 R3, RZ, RZ, -0x1 ;  /* 0xffffffffff037424 */ /* 0x000fe200078e00ff */
[----:B------:R-:W-:-:S04]  /*02d0*/  MOV R2, 0x300 ;  /* 0x0000030000027802 */ /* 0x000fc80000000f00 */
[----:B------:R2:W-:Y:S03]  /*02e0*/  STS [UR4], R3 ;  /* 0x00000003ff007988 */ /* 0x0005e60008000804 */
[----:B-12---:R-:W-:Y:S05]  /*02f0*/  CALL.REL.NOINC `($__internal_1_$__cuda_sm10x_tcgen05_guardrail_trap_phase_invalid_during_alloc) ;  /* 0x0000002400c07944 */ /* 0x006fea0003c00000 */
.L_x_2:
[----:B------:R-:W-:Y:S05]  /*0300*/  WARPSYNC.ALL ;  /* 0x0000000000007948 */ /* 0x000fea0003800000 */
[----:B------:R-:W-:Y:S01]  /*0310*/  NOP ;  /* 0x0000000000007918 */ /* 0x000fe20000000000 */
.L_x_0:
[----:B------:R-:W3:Y:S08]  /*0320*/  S2UR UR4, SR_CgaCtaId ;  /* 0x00000000000479c3 */ /* 0x000ef00000008800 */
[----:B------:R-:W-:Y:S01]  /*0330*/  BAR.SYNC.DEFER_BLOCKING 0x0 ;  /* 0x0000000000007b1d */ /* 0x000fe20000010000 */
[----:B------:R-:W-:-:S05]  /*0340*/  LOP3.LUT R36, R0, 0xff, RZ, 0xc0, !PT ;  /* 0x000000ff00247812 */ /* 0x000fca00078ec0ff */
[----:B------:R-:W-:Y:S02]  /*0350*/  UMOV UR14, 0x400 ;  /* 0x00000400000e7882 */ /* 0x000fe40000000000 */
[----:B--2---:R-:W2:Y:S08]  /*0360*/  LDC R3, c[0x0][0x398] ;  /* 0x0000e600ff037b82 */ /* 0x004eb00000000800 */
[----:B------:R-:W4:Y:S01]  /*0370*/  LDC R6, c[0x0][0x3a0] ;  /* 0x0000e800ff067b82 */ /* 0x000f220000000800 */
[----:B---3--:R-:W-:-:S07]  /*0380*/  ULEA UR14, UR4, UR14, 0x18 ;  /* 0x0000000e040e7291 */ /* 0x008fce000f8ec0ff */
[----:B------:R-:W3:Y:S02]  /*0390*/  S2UR UR11, SR_CTAID.Y ;  /* 0x00000000000b79c3 */ /* 0x000ee40000002600 */
[----:B------:R-:W5:Y:S06]  /*03a0*/  LDS R4, [UR14] ;  /* 0x0000000eff047984 */ /* 0x000f6c0008000800 */
[----:B------:R-:W-:Y:S06]  /*03b0*/  BAR.SYNC.DEFER_BLOCKING 0x0 ;  /* 0x0000000000007b1d */ /* 0x000fec0000010000 */
[----:B------:R-:W-:Y:S05]  /*03c0*/  @P2 BRA `(.L_x_5) ;  /* 0x0000000000182947 */ /* 0x000fea0003800000 */
[----:B------:R-:W-:Y:S01]  /*03d0*/  ELECT P0, URZ, PT ;  /* 0x0000000000ff782f */ /* 0x000fe20003800000 */
[----:B------:R-:W-:Y:S01]  /*03e0*/  IMAD.MOV.U32 R2, RZ, RZ, 0x1 ;  /* 0x00000001ff027424 */ /* 0x000fe200078e00ff */
[----:B------:R-:W-:Y:S01]  /*03f0*/  UMOV UR5, 0x40 ;  /* 0x0000004000057882 */ /* 0x000fe20000000000 */
[----:B------:R-:W-:Y:S01]  /*0400*/  UVIRTCOUNT.DEALLOC.SMPOOL 0x80 ;  /* 0x000000800000784c */ /* 0x000fe20000000000 */
[----:B------:R-:W-:-:S09]  /*0410*/  ULEA UR5, UR4, UR5, 0x18 ;  /* 0x0000000504057291 */ /* 0x000fd2000f8ec0ff */
[----:B------:R5:W-:Y:S03]  /*0420*/  @P0 STS.U8 [UR5], R2 ;  /* 0x00000002ff000988 */ /* 0x000be60008000005 */
.L_x_5:
[----:B------:R-:W5:Y:S01]  /*0430*/  S2UR UR4, SR_CTAID.Z ;  /* 0x00000000000479c3 */ /* 0x000f620000002700 */
[----:B------:R-:W4:Y:S01]  /*0440*/  LDCU UR5, c[0x0][0x370] ;  /* 0x00006e00ff0577ac */ /* 0x000f220008000800 */
[C---:B------:R-:W-:Y:S01]  /*0450*/  ISETP.GE.U32.AND P0, PT, R36.reuse, 0x20, PT ;  /* 0x000000202400780c */ /* 0x040fe20003f06070 */
[----:B--2--5:R-:W-:Y:S01]  /*0460*/  VIADD R2, R3, 0xffffffff ;  /* 0xffffffff03027836 */ /* 0x024fe20000000000 */
[C---:B------:R-:W-:Y:S01]  /*0470*/  ISETP.NE.U32.AND P3, PT, R36.reuse, RZ, PT ;  /* 0x000000ff2400720c */ /* 0x040fe20003f65070 */
[----:B------:R-:W2:Y:S01]  /*0480*/  LDCU UR6, c[0x0][0x374] ;  /* 0x00006e80ff0677ac */ /* 0x000ea20008000800 */
[----:B------:R-:W-:Y:S01]  /*0490*/  LEA R12, R36, UR14, 0x2 ;  /* 0x0000000e240c7c11 */ /* 0x000fe2000f8e10ff */
[----:B----4-:R-:W-:Y:S01]  /*04a0*/  VIADD R9, R6, 0xffffffff ;  /* 0xffffffff06097836 */ /* 0x010fe20000000000 */
[----:B------:R-:W4:Y:S01]  /*04b0*/  S2UR UR31, SR_CTAID.X ;  /* 0x00000000001f79c3 */ /* 0x000f220000002500 */
[----:B------:R-:W5:Y:S01]  /*04c0*/  LDCU.64 UR16, c[0x0][0x3c0] ;  /* 0x00007800ff1077ac */ /* 0x000f620008000a00 */
[----:B------:R-:W-:Y:S01]  /*04d0*/  R2UR UR26, R4 ;  /* 0x00000000041a72ca */ /* 0x000fe200000e0000 */
[----:B------:R-:W-:Y:S04]  /*04e0*/  BSSY.RECONVERGENT B0, `(.L_x_6) ;  /* 0x0000011000007945 */ /* 0x000fe80003800200 */
[----:B------:R3:W-:Y:S01]  /*04f0*/  @!P0 STS [R12], RZ ;  /* 0x000000ff0c008388 */ /* 0x0007e20000000800 */
[----:B------:R-:W-:-:S03]  /*0500*/  NOP ;  /* 0x0000000000007918 */ /* 0x000fc60000000000 */
[----:B------:R3:W-:Y:S02]  /*0510*/  @!P3 STS [UR14+0x24], R2 ;  /* 0x00002402ff00b988 */ /* 0x0007e4000800080e */
[----:B--23--:R-:W-:Y:S02]  /*0520*/  UIMAD UR4, UR4, UR6, UR11 ;  /* 0x00000006040472a4 */ /* 0x00cfe4000f8e020b */
[----:B------:R2:W-:Y:S02]  /*0530*/  @!P3 STS [UR14+0x20], R9 ;  /* 0x00002009ff00b988 */ /* 0x0005e4000800080e */
[----:B----4-:R-:W-:-:S04]  /*0540*/  UIMAD UR4, UR4, UR5, UR31 ;  /* 0x00000005040472a4 */ /* 0x010fc8000f8e021f */
[----:B------:R-:W-:-:S04]  /*0550*/  UIMAD UR4, UR4, 0x180, URZ ;  /* 0x00000180040478a4 */ /* 0x000fc8000f8e02ff */
[----:B-----5:R-:W-:-:S04]  /*0560*/  UIADD3 UR12, UP0, UPT, UR4, UR16, URZ ;  /* 0x00000010040c7290 */ /* 0x020fc8000ff1e0ff */
[----:B------:R-:W-:Y:S01]  /*0570*/  ULEA.HI.X.SX32 UR13, UR4, UR17, 0x1, UP0 ;  /* 0x00000011040d7291 */ /* 0x000fe200080f0eff */
[----:B--2---:R-:W-:Y:S11]  /*0580*/  @P3 BRA `(.L_x_7) ;  /* 0x0000000000183947 */ /* 0x004ff60003800000 */
[----:B------:R-:W2:Y:S01]  /*0590*/  LDS R3, [UR14+0x8] ;  /* 0x0000080eff037984 */ /* 0x000ea20008000800 */
[----:B------:R-:W3:Y:S01]  /*05a0*/  LDC.64 R10, c[0x0][0x380] ;  /* 0x0000e000ff0a7b82 */ /* 0x000ee20000000a00 */
[----:B------:R-:W-:Y:S02]  /*05b0*/  IMAD.MOV.U32 R4, RZ, RZ, 0x70 ;  /* 0x00000070ff047424 */ /* 0x000fe400078e00ff */
[----:B---3--:R3:W-:Y:S03]  /*05c0*/  STS.64 [UR14], R10 ;  /* 0x0000000aff007988 */ /* 0x0087e60008000a0e */
[----:B--2---:R-:W-:-:S05]  /*05d0*/  LOP3.LUT R3, R3, 0x10, R4, 0xd8, !PT ;  /* 0x0000001003037812 */ /* 0x004fca00078ed804 */
[----:B------:R3:W-:Y:S02]  /*05e0*/  STS [UR14+0x8], R3 ;  /* 0x00000803ff007988 */ /* 0x0007e4000800080e */
.L_x_7:
[----:B------:R-:W-:Y:S05]  /*05f0*/  BSYNC.RECONVERGENT B0 ;  /* 0x0000000000007941 */ /* 0x000fea0003800200 */
.L_x_6:
[----:B------:R-:W-:Y:S04]  /*0600*/  BSSY.RECONVERGENT B0, `(.L_x_8) ;  /* 0x000000a000007945 */ /* 0x000fe80003800200 */
[----:B------:R-:W-:Y:S05]  /*0610*/  @P3 BRA `(.L_x_9) ;  /* 0x0000000000203947 */ /* 0x000fea0003800000 */
[----:B---3--:R-:W2:Y:S01]  /*0620*/  LDS R3, [UR14+0x34] ;  /* 0x0000340eff037984 */ /* 0x008ea20008000800 */
[----:B------:R-:W-:Y:S02]  /*0630*/  IMAD.MOV.U32 R4, RZ, RZ, 0x3f000000 ;  /* 0x3f000000ff047424 */ /* 0x000fe400078e00ff */
[----:B------:R-:W-:Y:S01]  /*0640*/  @!P3 IMAD.MOV.U32 R5, RZ, RZ, 0x3f ;  /* 0x0000003fff05b424 */ /* 0x000fe200078e00ff */
[----:B------:R-:W3:Y:S02]  /*0650*/  @!P3 LDS R8, [UR14+0x38] ;  /* 0x0000380eff08b984 */ /* 0x000ee40008000800 */
[----:B--2---:R-:W-:Y:S02]  /*0660*/  LOP3.LUT R3, R3, 0xff000000, R4, 0xb8, !PT ;  /* 0xff00000003037812 */ /* 0x004fe400078eb804 */
[----:B---3--:R-:W-:-:S03]  /*0670*/  @!P3 LOP3.LUT R4, R8, 0xff, R5, 0xb8, !PT ;  /* 0x000000ff0804b812 */ /* 0x008fc600078eb805 */
[----:B------:R2:W-:Y:S04]  /*0680*/  STS [UR14+0x34], R3 ;  /* 0x00003403ff007988 */ /* 0x0005e8000800080e */
[----:B------:R2:W-:Y:S02]  /*0690*/  @!P3 STS [UR14+0x38], R4 ;  /* 0x00003804ff00b988 */ /* 0x0005e4000800080e */
.L_x_9:
[----:B------:R-:W-:Y:S05]  /*06a0*/  BSYNC.RECONVERGENT B0 ;  /* 0x0000000000007941 */ /* 0x000fea0003800200 */
.L_x_8:
[----:B------:R-:W-:Y:S04]  /*06b0*/  BSSY.RECONVERGENT B0, `(.L_x_10) ;  /* 0x000000e000007945 */ /* 0x000fe80003800200 */
[----:B------:R-:W-:Y:S05]  /*06c0*/  @P3 BRA `(.L_x_11) ;  /* 0x0000000000303947 */ /* 0x000fea0003800000 */
[----:B--2---:R-:W2:Y:S01]  /*06d0*/  LDS R4, [UR14+0x34] ;  /* 0x0000340eff047984 */ /* 0x004ea20008000800 */
[----:B---3--:R-:W3:Y:S03]  /*06e0*/  LDC.64 R10, c[0x0][0x3a8] ;  /* 0x0000ea00ff0a7b82 */ /* 0x008ee60000000a00 */
[----:B------:R-:W4:Y:S01]  /*06f0*/  LDS R3, [UR14+0x1c] ;  /* 0x00001c0eff037984 */ /* 0x000f220008000800 */
[C---:B---3--:R-:W-:Y:S01]  /*0700*/  SHF.L.U64.HI R8, R10.reuse, 0x1, R11 ;  /* 0x000000010a087819 */ /* 0x048fe2000001020b */
[----:B------:R-:W-:-:S03]  /*0710*/  IMAD.SHL.U32 R5, R10, 0x2, RZ ;  /* 0x000000020a057824 */ /* 0x000fc600078e00ff */
[--C-:B------:R-:W-:Y:S02]  /*0720*/  SHF.R.U32.HI R10, RZ, 0x4, R8.reuse ;  /* 0x00000004ff0a7819 */ /* 0x100fe40000011608 */
[----:B------:R-:W-:-:S05]  /*0730*/  SHF.R.U64 R5, R5, 0x4, R8 ;  /* 0x0000000405057819 */ /* 0x000fca0000001208 */
[----:B------:R5:W-:Y:S01]  /*0740*/  STS [UR14+0xc], R5 ;  /* 0x00000c05ff007988 */ /* 0x000be2000800080e */
[----:B--2---:R-:W-:Y:S02]  /*0750*/  LOP3.LUT R4, R4, 0x7, RZ, 0xb8, !PT ;  /* 0x0000000704047812 */ /* 0x004fe400078eb8ff */
[----:B----4-:R-:W-:-:S03]  /*0760*/  LOP3.LUT R3, R3, 0xf, R10, 0xb8, !PT ;  /* 0x0000000f03037812 */ /* 0x010fc600078eb80a */
[----:B------:R5:W-:Y:S04]  /*0770*/  STS [UR14+0x34], R4 ;  /* 0x00003404ff007988 */ /* 0x000be8000800080e */
[----:B------:R5:W-:Y:S02]  /*0780*/  STS [UR14+0x1c], R3 ;  /* 0x00001c03ff007988 */ /* 0x000be4000800080e */
.L_x_11:
[----:B------:R-:W-:Y:S05]  /*0790*/  BSYNC.RECONVERGENT B0 ;  /* 0x0000000000007941 */ /* 0x000fea0003800200 */
.L_x_10:
[----:B------:R-:W-:Y:S04]  /*07a0*/  BSSY.RECONVERGENT B1, `(.L_x_12) ;  /* 0x000001a000017945 */ /* 0x000fe80003800200 */
[----:B------:R-:W-:Y:S04]  /*07b0*/  BSSY.RELIABLE B0, `(.L_x_13) ;  /* 0x0000015000007945 */ /* 0x000fe80003800100 */
[----:B------:R-:W-:Y:S05]  /*07c0*/  @P3 BRA `(.L_x_14) ;  /* 0x0000000000203947 */ /* 0x000fea0003800000 */
[----:B--23-5:R-:W2:Y:S02]  /*07d0*/  LDS R3, [UR14+0x34] ;  /* 0x0000340eff037984 */ /* 0x02cea40008000800 */
[----:B--2---:R-:W-:-:S05]  /*07e0*/  LOP3.LUT R3, R3, 0x38, RZ, 0xb8, !PT ;  /* 0x0000003803037812 */ /* 0x004fca00078eb8ff */
[----:B------:R2:W-:Y:S01]  /*07f0*/  STS [UR14+0x34], R3 ;  /* 0x00003403ff007988 */ /* 0x0005e2000800080e */
[----:B------:R-:W-:Y:S05]  /*0800*/  @P3 BRA `(.L_x_15) ;  /* 0x0000000000203947 */ /* 0x000fea0003800000 */
[----:B--2---:R-:W2:Y:S01]  /*0810*/  LDS R3, [UR14+0x8] ;  /* 0x0000080eff037984 */ /* 0x004ea20008000800 */
[----:B------:R-:W-:-:S05]  /*0820*/  IMAD.MOV.U32 R4, RZ, RZ, 0x780 ;  /* 0x00000780ff047424 */ /* 0x000fca00078e00ff */
[----:B--2---:R-:W-:-:S05]  /*0830*/  LOP3.LUT R3, R3, 0x500, R4, 0xd8, !PT ;  /* 0x0000050003037812 */ /* 0x004fca00078ed804 */
[----:B------:R4:W-:Y:S02]  /*0840*/  STS [UR14+0x8], R3 ;  /* 0x00000803ff007988 */ /* 0x0009e4000800080e */
.L_x_14:
[----:B------:R-:W-:Y:S05]  /*0850*/  @P3 BRA `(.L_x_16) ;  /* 0x0000000000283947 */ /* 0x000fea0003800000 */
[----:B--2345:R-:W2:Y:S02]  /*0860*/  LDS R3, [UR14+0x8] ;  /* 0x0000080eff037984 */ /* 0x03cea40008000800 */
[----:B--2---:R-:W-:-:S05]  /*0870*/  LOP3.LUT R3, R3, 0x1800, RZ, 0xb8, !PT ;  /* 0x0000180003037812 */ /* 0x004fca00078eb8ff */
[----:B------:R3:W-:Y:S02]  /*0880*/  STS [UR14+0x8], R3 ;  /* 0x00000803ff007988 */ /* 0x0007e4000800080e */
.L_x_15:
[----:B------:R-:W-:Y:S05]  /*0890*/  @P3 BREAK.RELIABLE B0 ;  /* 0x0000000000003942 */ /* 0x000fea0003800100 */
[----:B------:R-:W-:Y:S05]  /*08a0*/  @P3 BRA `(.L_x_17) ;  /* 0x0000000000243947 */ /* 0x000fea0003800000 */
[----:B------:R-:W4:Y:S01]  /*08b0*/  LDS R4, [UR14+0x8] ;  /* 0x0000080eff047984 */ /* 0x000f220008000800 */
[----:B--23--:R-:W-:-:S05]  /*08c0*/  IMAD.MOV.U32 R3, RZ, RZ, 0x6000 ;  /* 0x00006000ff037424 */ /* 0x00cfca00078e00ff */
[----:B----4-:R-:W-:-:S04]  /*08d0*/  LOP3.LUT R3, R4, 0x6000, R3, 0xd8, !PT ;  /* 0x0000600004037812 */ /* 0x010fc800078ed803 */
[----:B------:R-:W-:-:S05]  /*08e0*/  LOP3.LUT R3, R3, 0x400000, RZ, 0xb8, !PT ;  /* 0x0040000003037812 */ /* 0x000fca00078eb8ff */
[----:B------:R2:W-:Y:S02]  /*08f0*/  STS [UR14+0x8], R3 ;  /* 0x00000803ff007988 */ /* 0x0005e4000800080e */
.L_x_16:
[----:B------:R-:W-:Y:S05]  /*0900*/  BSYNC.RELIABLE B0 ;  /* 0x0000000000007941 */ /* 0x000fea0003800100 */
.L_x_13:
[----:B--2345:R-:W2:Y:S02]  /*0910*/  @!P3 LDS R3, [UR14+0x8] ;  /* 0x0000080eff03b984 */ /* 0x03cea40008000800 */
[----:B--2---:R-:W-:-:S05]  /*0920*/  @!P3 LOP3.LUT R3, R3, 0x8000, RZ, 0xb8, !PT ;  /* 0x000080000303b812 */ /* 0x004fca00078eb8ff */
[----:B------:R4:W-:Y:S02]  /*0930*/  @!P3 STS [UR14+0x8], R3 ;  /* 0x00000803ff00b988 */ /* 0x0009e4000800080e */
.L_x_17:
[----:B------:R-:W-:Y:S05]  /*0940*/  BSYNC.RECONVERGENT B1 ;  /* 0x0000000000017941 */ /* 0x000fea0003800200 */
.L_x_12:
[----:B------:R-:W-:Y:S05]  /*0950*/  WARPSYNC.ALL ;  /* 0x0000000000007948 */ /* 0x000fea0003800000 */
[----:B------:R-:W-:Y:S01]  /*0960*/  NOP ;  /* 0x0000000000007918 */ /* 0x000fe20000000000 */
[----:B------:R-:W-:Y:S05]  /*0970*/  @P0 BRA `(.L_x_18) ;  /* 0x0000000000300947 */ /* 0x000fea0003800000 */
[----:B--234-:R-:W2:Y:S01]  /*0980*/  S2R R3, SR_LANEID ;  /* 0x0000000000037919 */ /* 0x01cea20000000000 */
[----:B------:R-:W-:Y:S05]  /*0990*/  WARPSYNC.ALL ;  /* 0x0000000000007948 */ /* 0x000fea0003800000 */
[----:B------:R-:W-:Y:S01]  /*09a0*/  NOP ;  /* 0x0000000000007918 */ /* 0x000fe20000000000 */
[----:B--2---:R-:W-:-:S05]  /*09b0*/  IMAD.SHL.U32 R3, R3, 0x4, RZ ;  /* 0x0000000403037824 */ /* 0x004fca00078e00ff */
[----:B------:R-:W2:Y:S01]  /*09c0*/  LDS R7, [R3+UR14] ;  /* 0x0000000e03077984 */ /* 0x000ea20008000800 */
[----:B------:R-:W-:-:S05]  /*09d0*/  IADD3 R4, P1, PT, R3, UR12, RZ ;  /* 0x0000000c03047c10 */ /* 0x000fca000ff3e0ff */
[----:B------:R-:W-:-:S05]  /*09e0*/  IMAD.X R5, RZ, RZ, UR13, P1 ;  /* 0x0000000dff057e24 */ /* 0x000fca00088e06ff */
[----:B--2---:R5:W2:Y:S01]  /*09f0*/  ATOMG.E.EXCH.STRONG.GPU PT, RZ, [R4], R7 ;  /* 0x0000000704ff73a8 */ /* 0x004aa200041ee100 */
[----:B------:R-:W-:-:S04]  /*0a00*/  DEPBAR {5,4,3,2,1,0} ;  /* 0x0000003f0000791a */ /* 0x000fc80000000000 */
[----:B------:R-:W3:Y:S02]  /*0a10*/  CCTL.E.C.LDCU.IV.DEEP [UR12] ;  /* 0x000000000c007540 */ /* 0x000ee40009c08000 */
[----:B---3--:R5:W-:Y:S01]  /*0a20*/  UTMACCTL.IV [UR12] ;  /* 0x000000000c0079b9 */ /* 0x008be20008000000 */
[----:B------:R-:W-:Y:S01]  /*0a30*/  NOP ;  /* 0x0000000000007918 */ /* 0x000fe20000000000 */
.L_x_18:
[----:B------:R-:W-:Y:S05]  /*0a40*/  @P0 BRA `(.L_x_19) ;  /* 0x00000000000c0947 */ /* 0x000fea0003800000 */
[----:B------:R0:W-:Y:S01]  /*0a50*/  UTMACMDFLUSH ;  /* 0x00000000000079b7 */ /* 0x0001e20000000000 */
[----:B------:R-:W-:Y:S05]  /*0a60*/  @P0 BRA `(.L_x_19) ;  /* 0x0000000000040947 */ /* 0x000fea0003800000 */
[----:B------:R-:W-:-:S04]  /*0a70*/  DEPBAR.LE SB0, 0x0 ;  /* 0x000080000000791a */ /* 0x000fc80000000000 */
.L_x_19:
[----:B------:R-:W-:Y:S05]  /*0a80*/  WARPSYNC.ALL ;  /* 0x0000000000007948 */ /* 0x000fea0003800000 */
[----:B------:R-:W-:Y:S01]  /*0a90*/  NOP ;  /* 0x0000000000007918 */ /* 0x000fe20000000000 */
[----:B--2---:R-:W-:Y:S06]  /*0aa0*/  BAR.SYNC.DEFER_BLOCKING 0x0 ;  /* 0x0000000000007b1d */ /* 0x004fec0000010000 */
[----:B------:R-:W-:Y:S02]  /*0ab0*/  BSSY.RECONVERGENT B1, `(.L_x_20) ;  /* 0x000000b000017945 */ /* 0x000fe40003800200 */
[----:B------:R-:W-:Y:S06]  /*0ac0*/  BAR.SYNC.DEFER_BLOCKING 0x0 ;  /* 0x0000000000007b1d */ /* 0x000fec0000010000 */
[----:B------:R2:W-:Y:S01]  /*0ad0*/  @!P0 STS [R12], RZ ;  /* 0x000000ff0c008388 */ /* 0x0005e20000000800 */
[----:B------:R-:W-:Y:S01]  /*0ae0*/  NOP ;  /* 0x0000000000007918 */ /* 0x000fe20000000000 */
[----:B------:R-:W-:Y:S05]  /*0af0*/  @P3 BRA `(.L_x_21) ;  /* 0x0000000000183947 */ /* 0x000fea0003800000 */
[----:B---34-:R-:W3:Y:S01]  /*0b00*/  LDS R3, [UR14+0x8] ;  /* 0x0000080eff037984 */ /* 0x018ee20008000800 */
[----:B------:R-:W4:Y:S01]  /*0b10*/  LDC.64 R10, c[0x0][0x388] ;  /* 0x0000e200ff0a7b82 */ /* 0x000f220000000a00 */
[----:B-----5:R-:W-:Y:S02]  /*0b20*/  IMAD.MOV.U32 R4, RZ, RZ, 0x70 ;  /* 0x00000070ff047424 */ /* 0x020fe400078e00ff */
[----:B----4-:R4:W-:Y:S03]  /*0b30*/  STS.64 [UR14], R10 ;  /* 0x0000000aff007988 */ /* 0x0109e60008000a0e */
[----:B---3--:R-:W-:-:S05]  /*0b40*/  LOP3.LUT R3, R3, 0x10, R4, 0xd8, !PT ;  /* 0x0000001003037812 */ /* 0x008fca00078ed804 */
[----:B------:R4:W-:Y:S02]  /*0b50*/  STS [UR14+0x8], R3 ;  /* 0x00000803ff007988 */ /* 0x0009e4000800080e */
.L_x_21:
[----:B-----5:R-:W-:Y:S05]  /*0b60*/  BSYNC.RECONVERGENT B1 ;  /* 0x0000000000017941 */ /* 0x020fea0003800200 */
.L_x_20:
[----:B------:R-:W-:Y:S04]  /*0b70*/  BSSY.RECONVERGENT B2, `(.L_x_22) ;  /* 0x000000f000027945 */ /* 0x000fe80003800200 */
[----:B------:R-:W-:Y:S04]  /*0b80*/  BSSY.RELIABLE B1, `(.L_x_23) ;  /* 0x000000c000017945 */ /* 0x000fe80003800100 */
[----:B------:R-:W-:Y:S05]  /*0b90*/  @P3 BRA `(.L_x_24) ;  /* 0x0000000000283947 */ /* 0x000fea0003800000 */
[----:B---34-:R-:W3:Y:S01]  /*0ba0*/  LDS R3, [UR14+0x34] ;  /* 0x0000340eff037984 */ /* 0x018ee20008000800 */
[----:B------:R-:W-:Y:S01]  /*0bb0*/  IMAD.MOV.U32 R4, RZ, RZ, 0x3f000000 ;  /* 0x3f000000ff047424 */ /* 0x000fe200078e00ff */
[----:B------:R-:W-:Y:S05]  /*0bc0*/  @P3 BREAK.RELIABLE B1 ;  /* 0x0000000000013942 */ /* 0x000fea0003800100 */
[----:B---3--:R-:W-:-:S05]  /*0bd0*/  LOP3.LUT R3, R3, 0xff000000, R4, 0xb8, !PT ;  /* 0xff00000003037812 */ /* 0x008fca00078eb804 */
[----:B------:R3:W-:Y:S01]  /*0be0*/  STS [UR14+0x34], R3 ;  /* 0x00003403ff007988 */ /* 0x0007e2000800080e */
[----:B------:R-:W-:Y:S05]  /*0bf0*/  @P3 BRA `(.L_x_25) ;  /* 0x0000000000183947 */ /* 0x000fea0003800000 */
[----:B------:R-:W4:Y:S01]  /*0c00*/  LDS R4, [UR14+0x38] ;  /* 0x0000380eff047984 */ /* 0x000f220008000800 */
[----:B---3--:R-:W-:-:S05]  /*0c10*/  IMAD.MOV.U32 R3, RZ, RZ, 0x7f ;  /* 0x0000007fff037424 */ /* 0x008fca00078e00ff */
[----:B----4-:R-:W-:-:S05]  /*0c20*/  LOP3.LUT R3, R4, 0xff, R3, 0xb8, !PT ;  /* 0x000000ff04037812 */ /* 0x010fca00078eb803 */
[----:B------:R5:W-:Y:S02]  /*0c30*/  STS [UR14+0x38], R3 ;  /* 0x00003803ff007988 */ /* 0x000be4000800080e */
.L_x_24:
[----:B------:R-:W-:Y:S05]  /*0c40*/  BSYNC.RELIABLE B1 ;  /* 0x0000000000017941 */ /* 0x000fea0003800100 */
.L_x_23:
[----:B------:R2:W-:Y:S02]  /*0c50*/  @!P3 STS [UR14+0x20], R9 ;  /* 0x00002009ff00b988 */ /* 0x0005e4000800080e */
.L_x_25:
[----:B------:R-:W-:Y:S05]  /*0c60*/  BSYNC.RECONVERGENT B2 ;  /* 0x0000000000027941 */ /* 0x000fea0003800200 */
.L_x_22:
[----:B------:R-:W-:Y:S05]  /*0c70*/  WARPSYNC.ALL ;  /* 0x0000000000007948 */ /* 0x000fea0003800000 */
[----:B------:R-:W-:Y:S01]  /*0c80*/  NOP ;  /* 0x0000000000007918 */ /* 0x000fe20000000000 */
[----:B---345:R-:W3:Y:S01]  /*0c90*/  LDC R3, c[0x0][0x39c] ;  /* 0x0000e700ff037b82 */ /* 0x038ee20000000800 */
[----:B------:R-:W-:Y:S01]  /*0ca0*/  BSSY.RECONVERGENT B2, `(.L_x_26) ;  /* 0x0000010000027945 */ /* 0x000fe20003800200 */
[----:B---3--:R-:W-:-:S05]  /*0cb0*/  VIADD R3, R3, 0xffffffff ;  /* 0xffffffff03037836 */ /* 0x008fca0000000000 */
[----:B------:R3:W-:Y:S01]  /*0cc0*/  @!P3 STS [UR14+0x24], R3 ;  /* 0x00002403ff00b988 */ /* 0x0007e2000800080e */
[----:B------:R-:W-:Y:S05]  /*0cd0*/  @P3 BRA `(.L_x_27) ;  /* 0x0000000000303947 */ /* 0x000fea0003800000 */
[----:B------:R-:W4:Y:S01]  /*0ce0*/  LDS R5, [UR14+0x34] ;  /* 0x0000340eff057984 */ /* 0x000f220008000800 */
[----:B------:R-:W5:Y:S03]  /*0cf0*/  LDC.64 R10, c[0x0][0x3b0] ;  /* 0x0000ec00ff0a7b82 */ /* 0x000f660000000a00 */
[----:B------:R-:W2:Y:S01]  /*0d00*/  LDS R4, [UR14+0x1c] ;  /* 0x00001c0eff047984 */ /* 0x000ea20008000800 */
[C---:B-----5:R-:W-:Y:S01]  /*0d10*/  SHF.L.U64.HI R8, R10.reuse, 0x1, R11 ;  /* 0x000000010a087819 */ /* 0x060fe2000001020b */
[----:B------:R-:W-:-:S03]  /*0d20*/  IMAD.SHL.U32 R7, R10, 0x2, RZ ;  /* 0x000000020a077824 */ /* 0x000fc600078e00ff */
[--C-:B--2---:R-:W-:Y:S02]  /*0d30*/  SHF.R.U32.HI R9, RZ, 0x4, R8.reuse ;  /* 0x00000004ff097819 */ /* 0x104fe40000011608 */
[----:B------:R-:W-:-:S05]  /*0d40*/  SHF.R.U64 R7, R7, 0x4, R8 ;  /* 0x0000000407077819 */ /* 0x000fca0000001208 */
[----:B------:R5:W-:Y:S01]  /*0d50*/  STS [UR14+0xc], R7 ;  /* 0x00000c07ff007988 */ /* 0x000be2000800080e */
[----:B----4-:R-:W-:Y:S02]  /*0d60*/  LOP3.LUT R5, R5, 0x7, RZ, 0xb8, !PT ;  /* 0x0000000705057812 */ /* 0x010fe400078eb8ff */
[----:B------:R-:W-:-:S03]  /*0d70*/  LOP3.LUT R4, R4, 0xf, R9, 0xb8, !PT ;  /* 0x0000000f04047812 */ /* 0x000fc600078eb809 */
[----:B------:R5:W-:Y:S04]  /*0d80*/  STS [UR14+0x34], R5 ;  /* 0x00003405ff007988 */ /* 0x000be8000800080e */
[----:B------:R5:W-:Y:S02]  /*0d90*/  STS [UR14+0x1c], R4 ;  /* 0x00001c04ff007988 */ /* 0x000be4000800080e */
.L_x_27:
[----:B------:R-:W-:Y:S05]  /*0da0*/  BSYNC.RECONVERGENT B2 ;  /* 0x0000000000027941 */ /* 0x000fea0003800200 */
.L_x_26:
[----:B------:R-:W-:Y:S04]  /*0db0*/  BSSY.RECONVERGENT B3, `(.L_x_28) ;  /* 0x000001a000037945 */ /* 0x000fe80003800200 */
[----:B------:R-:W-:Y:S04]  /*0dc0*/  BSSY.RELIABLE B2, `(.L_x_29) ;  /* 0x0000015000027945 */ /* 0x000fe80003800100 */
[----:B------:R-:W-:Y:S05]  /*0dd0*/  @P3 BRA `(.L_x_30) ;  /* 0x0000000000203947 */ /* 0x000fea0003800000 */
[----:B-----5:R-:W4:Y:S02]  /*0de0*/  LDS R4, [UR14+0x34] ;  /* 0x0000340eff047984 */ /* 0x020f240008000800 */
[----:B----4-:R-:W-:-:S05]  /*0df0*/  LOP3.LUT R4, R4, 0x38, RZ, 0xb8, !PT ;  /* 0x0000003804047812 */ /* 0x010fca00078eb8ff */
[----:B------:R4:W-:Y:S01]  /*0e00*/  STS [UR14+0x34], R4 ;  /* 0x00003404ff007988 */ /* 0x0009e2000800080e */
[----:B------:R-:W-:Y:S05]  /*0e10*/  @P3 BRA `(.L_x_31) ;  /* 0x0000000000203947 */ /* 0x000fea0003800000 */
[----:B----4-:R-:W4:Y:S01]  /*0e20*/  LDS R4, [UR14+0x8] ;  /* 0x0000080eff047984 */ /* 0x010f220008000800 */
[----:B------:R-:W-:-:S05]  /*0e30*/  IMAD.MOV.U32 R5, RZ, RZ, 0x780 ;  /* 0x00000780ff057424 */ /* 0x000fca00078e00ff */
[----:B----4-:R-:W-:-:S05]  /*0e40*/  LOP3.LUT R4, R4, 0x500, R5, 0xd8, !PT ;  /* 0x0000050004047812 */ /* 0x010fca00078ed805 */
[----:B------:R4:W-:Y:S02]  /*0e50*/  STS [UR14+0x8], R4 ;  /* 0x00000804ff007988 */ /* 0x0009e4000800080e */
.L_x_30:
[----:B------:R-:W-:Y:S05]  /*0e60*/  @P3 BRA `(.L_x_32) ;  /* 0x0000000000283947 */ /* 0x000fea0003800000 */
[----:B----45:R-:W4:Y:S02]  /*0e70*/  LDS R4, [UR14+0x8] ;  /* 0x0000080eff047984 */ /* 0x030f240008000800 */
[----:B----4-:R-:W-:-:S05]  /*0e80*/  LOP3.LUT R4, R4, 0x1800, RZ, 0xb8, !PT ;  /* 0x0000180004047812 */ /* 0x010fca00078eb8ff */
[----:B------:R5:W-:Y:S02]  /*0e90*/  STS [UR14+0x8], R4 ;  /* 0x00000804ff007988 */ /* 0x000be4000800080e */
.L_x_31:
[----:B------:R-:W-:Y:S05]  /*0ea0*/  @P3 BREAK.RELIABLE B2 ;  /* 0x0000000000023942 */ /* 0x000fea0003800100 */
[----:B------:R-:W-:Y:S05]  /*0eb0*/  @P3 BRA `(.L_x_33) ;  /* 0x0000000000243947 */ /* 0x000fea0003800000 */
[----:B----45:R-:W4:Y:S01]  /*0ec0*/  LDS R4, [UR14+0x8] ;  /* 0x0000080eff047984 */ /* 0x030f220008000800 */
[----:B------:R-:W-:-:S05]  /*0ed0*/  IMAD.MOV.U32 R5, RZ, RZ, 0x6000 ;  /* 0x00006000ff057424 */ /* 0x000fca00078e00ff */
[----:B----4-:R-:W-:-:S04]  /*0ee0*/  LOP3.LUT R4, R4, 0x6000, R5, 0xd8, !PT ;  /* 0x0000600004047812 */ /* 0x010fc800078ed805 */
[----:B------:R-:W-:-:S05]  /*0ef0*/  LOP3.LUT R4, R4, 0x400000, RZ, 0xb8, !PT ;  /* 0x0040000004047812 */ /* 0x000fca00078eb8ff */
[----:B------:R4:W-:Y:S02]  /*0f00*/  STS [UR14+0x8], R4 ;  /* 0x00000804ff007988 */ /* 0x0009e4000800080e */
.L_x_32:
[----:B------:R-:W-:Y:S05]  /*0f10*/  BSYNC.RELIABLE B2 ;  /* 0x0000000000027941 */ /* 0x000fea0003800100 */
.L_x_29:
[----:B----45:R-:W4:Y:S02]  /*0f20*/  @!P3 LDS R4, [UR14+0x8] ;  /* 0x0000080eff04b984 */ /* 0x030f240008000800 */
[----:B----4-:R-:W-:-:S05]  /*0f30*/  @!P3 LOP3.LUT R4, R4, 0x8000, RZ, 0xb8, !PT ;  /* 0x000080000404b812 */ /* 0x010fca00078eb8ff */
[----:B------:R4:W-:Y:S02]  /*0f40*/  @!P3 STS [UR14+0x8], R4 ;  /* 0x00000804ff00b988 */ /* 0x0009e4000800080e */
.L_x_33:
[----:B------:R-:W-:Y:S05]  /*0f50*/  BSYNC.RECONVERGENT B3 ;  /* 0x0000000000037941 */ /* 0x000fea0003800200 */
.L_x_28:
[----:B------:R-:W-:Y:S05]  /*0f60*/  WARPSYNC.ALL ;  /* 0x0000000000007948 */ /* 0x000fea0003800000 */
[----:B------:R-:W-:Y:S01]  /*0f70*/  NOP ;  /* 0x0000000000007918 */ /* 0x000fe20000000000 */
[----:B------:R-:W-:-:S04]  /*0f80*/  UIADD3 UR5, UPT, UPT, UR4, 0x80, URZ ;  /* 0x0000008004057890 */ /* 0x000fc8000fffe0ff */
[----:B------:R-:W-:-:S04]  /*0f90*/  UIADD3 UR6, UP0, UPT, UR5, UR16, URZ ;  /* 0x0000001005067290 */ /* 0x000fc8000ff1e0ff */
[----:B------:R-:W-:Y:S01]  /*0fa0*/  ULEA.HI.X.SX32 UR7, UR5, UR17, 0x1, UP0 ;  /* 0x0000001105077291 */ /* 0x000fe200080f0eff */
[----:B------:R-:W-:Y:S11]  /*0fb0*/  @P0 BRA `(.L_x_34) ;  /* 0x0000000000300947 */ /* 0x000ff60003800000 */
[----:B----45:R-:W4:Y:S01]  /*0fc0*/  S2R R4, SR_LANEID ;  /* 0x0000000000047919 */ /* 0x030f220000000000 */
[----:B------:R-:W-:Y:S05]  /*0fd0*/  WARPSYNC.ALL ;  /* 0x0000000000007948 */ /* 0x000fea0003800000 */
[----:B------:R-:W-:Y:S01]  /*0fe0*/  NOP ;  /* 0x0000000000007918 */ /* 0x000fe20000000000 */
[----:B----4-:R-:W-:-:S05]  /*0ff0*/  IMAD.SHL.U32 R8, R4, 0x4, RZ ;  /* 0x0000000404087824 */ /* 0x010fca00078e00ff */
[----:B------:R-:W4:Y:S01]  /*1000*/  LDS R7, [R8+UR14] ;  /* 0x0000000e08077984 */ /* 0x000f220008000800 */
[----:B------:R-:W-:-:S05]  /*1010*/  IADD3 R4, P1, PT, R8, UR6, RZ ;  /* 0x0000000608047c10 */ /* 0x000fca000ff3e0ff */
[----:B------:R-:W-:-:S05]  /*1020*/  IMAD.X R5, RZ, RZ, UR7, P1 ;  /* 0x00000007ff057e24 */ /* 0x000fca00088e06ff */
[----:B----4-:R4:W5:Y:S01]  /*1030*/  ATOMG.E.EXCH.STRONG.GPU PT, RZ, [R4], R7 ;  /* 0x0000000704ff73a8 */ /* 0x01096200041ee100 */
[----:B------:R-:W-:-:S04]  /*1040*/  DEPBAR {5,4,3,2,1,0} ;  /* 0x0000003f0000791a */ /* 0x000fc80000000000 */
[----:B------:R-:W2:Y:S02]  /*1050*/  CCTL.E.C.LDCU.IV.DEEP [UR6] ;  /* 0x0000000006007540 */ /* 0x000ea40009c08000 */
[----:B--2---:R4:W-:Y:S01]  /*1060*/  UTMACCTL.IV [UR6] ;  /* 0x00000000060079b9 */ /* 0x0049e20008000000 */
[----:B------:R-:W-:Y:S01]  /*1070*/  NOP ;  /* 0x0000000000007918 */ /* 0x000fe20000000000 */
.L_x_34:
[----:B------:R-:W-:Y:S05]  /*1080*/  @P0 BRA `(.L_x_35) ;  /* 0x00000000000c0947 */ /* 0x000fea0003800000 */
[----:B------:R0:W-:Y:S01]  /*1090*/  UTMACMDFLUSH ;  /* 0x00000000000079b7 */ /* 0x0001e20000000000 */
[----:B------:R-:W-:Y:S05]  /*10a0*/  @P0 BRA `(.L_x_35) ;  /* 0x0000000000040947 */ /* 0x000fea0003800000 */
[----:B------:R-:W-:-:S04]  /*10b0*/  DEPBAR.LE SB0, 0x0 ;  /* 0x000080000000791a */ /* 0x000fc80000000000 */
.L_x_35:
[----:B------:R-:W-:Y:S05]  /*10c0*/  WARPSYNC.ALL ;  /* 0x0000000000007948 */ /* 0x000fea0003800000 */
[----:B------:R-:W-:Y:S01]  /*10d0*/  NOP ;  /* 0x0000000000007918 */ /* 0x000fe20000000000 */
[----:B-----5:R-:W-:Y:S06]  /*10e0*/  BAR.SYNC.DEFER_BLOCKING 0x0 ;  /* 0x0000000000007b1d */ /* 0x020fec0000010000 */
[----:B------:R-:W-:Y:S02]  /*10f0*/  BSSY.RECONVERGENT B3, `(.L_x_36) ;  /* 0x000000b000037945 */ /* 0x000fe40003800200 */
[----:B------:R-:W-:Y:S06]  /*1100*/  BAR.SYNC.DEFER_BLOCKING 0x0 ;  /* 0x0000000000007b1d */ /* 0x000fec0000010000 */
[----:B------:R5:W-:Y:S01]  /*1110*/  @!P0 STS [R12], RZ ;  /* 0x000000ff0c008388 */ /* 0x000be20000000800 */
[----:B------:R-:W-:Y:S01]  /*1120*/  NOP ;  /* 0x0000000000007918 */ /* 0x000fe20000000000 */
[----:B------:R-:W-:Y:S05]  /*1130*/  @P3 BRA `(.L_x_37) ;  /* 0x0000000000183947 */ /* 0x000fea0003800000 */
[----:B----4-:R-:W4:Y:S01]  /*1140*/  LDS R4, [UR14+0x8] ;  /* 0x0000080eff047984 */ /* 0x010f220008000800 */
[----:B--2---:R-:W2:Y:S01]  /*1150*/  LDC.64 R8, c[0x0][0x390] ;  /* 0x0000e400ff087b82 */ /* 0x004ea20000000a00 */
[----:B------:R-:W-:Y:S02]  /*1160*/  IMAD.MOV.U32 R5, RZ, RZ, 0x70 ;  /* 0x00000070ff057424 */ /* 0x000fe400078e00ff */
[----:B--2---:R2:W-:Y:S03]  /*1170*/  STS.64 [UR14], R8 ;  /* 0x00000008ff007988 */ /* 0x0045e60008000a0e */
[----:B----4-:R-:W-:-:S05]  /*1180*/  LOP3.LUT R4, R4, 0x10, R5, 0xd8, !PT ;  /* 0x0000001004047812 */ /* 0x010fca00078ed805 */
[----:B------:R2:W-:Y:S02]  /*1190*/  STS [UR14+0x8], R4 ;  /* 0x00000804ff007988 */ /* 0x0005e4000800080e */
.L_x_37:
[----:B----4-:R-:W-:Y:S05]  /*11a0*/  BSYNC.RECONVERGENT B3 ;  /* 0x0000000000037941 */ /* 0x010fea0003800200 */
.L_x_36:
[----:B------:R-:W-:Y:S04]  /*11b0*/  BSSY.RECONVERGENT B4, `(.L_x_38) ;  /* 0x0000011000047945 */ /* 0x000fe80003800200 */
[----:B------:R-:W-:Y:S04]  /*11c0*/  BSSY.RELIABLE B3, `(.L_x_39) ;  /* 0x000000e000037945 */ /* 0x000fe80003800100 */
[----:B------:R-:W-:Y:S05]  /*11d0*/  @P3 BRA `(.L_x_40) ;  /* 0x0000000000243947 */ /* 0x000fea0003800000 */
[----:B--2---:R-:W2:Y:S01]  /*11e0*/  LDS R4, [UR14+0x34] ;  /* 0x0000340eff047984 */ /* 0x004ea20008000800 */
[----:B------:R-:W-:-:S05]  /*11f0*/  IMAD.MOV.U32 R5, RZ, RZ, 0x3f000000 ;  /* 0x3f000000ff057424 */ /* 0x000fca00078e00ff */
[----:B--2---:R-:W-:-:S05]  /*1200*/  LOP3.LUT R4, R4, 0xff000000, R5, 0xb8, !PT ;  /* 0xff00000004047812 */ /* 0x004fca00078eb805 */
[----:B------:R2:W-:Y:S01]  /*1210*/  STS [UR14+0x34], R4 ;  /* 0x00003404ff007988 */ /* 0x0005e2000800080e */
[----:B------:R-:W-:Y:S05]  /*1220*/  @P3 BRA `(.L_x_41) ;  /* 0x00000000001c3947 */ /* 0x000fea0003800000 */
[----:B--2---:R-:W2:Y:S01]  /*1230*/  LDS R4, [UR14+0x38] ;  /* 0x0000380eff047984 */ /* 0x004ea20008000800 */
[----:B------:R-:W-:-:S05]  /*1240*/  IMAD.MOV.U32 R5, RZ, RZ, 0x3f ;  /* 0x0000003fff057424 */ /* 0x000fca00078e00ff */
[----:B--2---:R-:W-:-:S05]  /*1250*/  LOP3.LUT R4, R4, 0xff, R5, 0xb8, !PT ;  /* 0x000000ff04047812 */ /* 0x004fca00078eb805 */
[----:B------:R4:W-:Y:S02]  /*1260*/  STS [UR14+0x38], R4 ;  /* 0x00003804ff007988 */ /* 0x0009e4000800080e */
.L_x_40:
[----:B------:R-:W-:Y:S05]  /*1270*/  @P3 BREAK.RELIABLE B3 ;  /* 0x0000000000033942 */ /* 0x000fea0003800100 */
[----:B------:R-:W-:Y:S05]  /*1280*/  @P3 BRA `(.L_x_42) ;  /* 0x00000000000c3947 */ /* 0x000fea0003800000 */
[----:B------:R2:W-:Y:S02]  /*1290*/  STS [UR14+0x20], R3 ;  /* 0x00002003ff007988 */ /* 0x0005e4000800080e */
.L_x_41:
[----:B------:R-:W-:Y:S05]  /*12a0*/  BSYNC.RELIABLE B3 ;  /* 0x0000000000037941 */ /* 0x000fea0003800100 */
.L_x_39:
[----:B------:R2:W-:Y:S02]  /*12b0*/  @!P3 STS [UR14+0x24], R2 ;  /* 0x00002402ff00b988 */ /* 0x0005e4000800080e */
.L_x_42:
[----:B------:R-:W-:Y:S05]  /*12c0*/  BSYNC.RECONVERGENT B4 ;  /* 0x0000000000047941 */ /* 0x000fea0003800200 */
.L_x_38:
[----:B------:R-:W-:Y:S05]  /*12d0*/  WARPSYNC.ALL ;  /* 0x0000000000007948 */ /* 0x000fea0003800000 */
[----:B------:R-:W-:Y:S01]  /*12e0*/  NOP ;  /* 0x0000000000007918 */ /* 0x000fe20000000000 */
[----:B------:R-:W-:Y:S04]  /*12f0*/  BSSY.RECONVERGENT B4, `(.L_x_43) ;  /* 0x000000e000047945 */ /* 0x000fe80003800200 */
[----:B------:R-:W-:Y:S05]  /*1300*/  @P3 BRA `(.L_x_44) ;  /* 0x0000000000303947 */ /* 0x000fea0003800000 */
[----:B--23--:R-:W2:Y:S01]  /*1310*/  LDS R3, [UR14+0x34] ;  /* 0x0000340eff037984 */ /* 0x00cea20008000800 */
[----:B----4-:R-:W3:Y:S03]  /*1320*/  LDC.64 R4, c[0x0][0x3b8] ;  /* 0x0000ee00ff047b82 */ /* 0x010ee60000000a00 */
        /* <DEDUP_REMOVED lines=10> */
.L_x_44:
[----:B------:R-:W-:Y:S05]  /*13d0*/  BSYNC.RECONVERGENT B4 ;  /* 0x0000000000047941 */ /* 0x000fea0003800200 */
.L_x_43:
[----:B------:R-:W-:Y:S04]  /*13e0*/  BSSY.RECONVERGENT B5, `(.L_x_45) ;  /* 0x000001a000057945 */ /* 0x000fe80003800200 */
[----:B------:R-:W-:Y:S04]  /*13f0*/  BSSY.RELIABLE B4, `(.L_x_46) ;  /* 0x0000015000047945 */ /* 0x000fe80003800100 */
[----:B------:R-:W-:Y:S05]  /*1400*/  @P3 BRA `(.L_x_47) ;  /* 0x0000000000203947 */ /* 0x000fea0003800000 */
[----:B--23--:R-:W2:Y:S02]  /*1410*/  LDS R2, [UR14+0x34] ;  /* 0x0000340eff027984 */ /* 0x00cea40008000800 */
[----:B--2---:R-:W-:-:S05]  /*1420*/  LOP3.LUT R2, R2, 0x38, RZ, 0xb8, !PT ;  /* 0x0000003802027812 */ /* 0x004fca00078eb8ff */
[----:B------:R2:W-:Y:S01]  /*1430*/  STS [UR14+0x34], R2 ;  /* 0x00003402ff007988 */ /* 0x0005e2000800080e */
[----:B------:R-:W-:Y:S05]  /*1440*/  @P3 BRA `(.L_x_48) ;  /* 0x0000000000203947 */ /* 0x000fea0003800000 */
[----:B--2---:R-:W2:Y:S01]  /*1450*/  LDS R2, [UR14+0x8] ;  /* 0x0000080eff027984 */ /* 0x004ea20008000800 */
[----:B------:R-:W-:-:S05]  /*1460*/  IMAD.MOV.U32 R3, RZ, RZ, 0x780 ;  /* 0x00000780ff037424 */ /* 0x000fca00078e00ff */
[----:B--2---:R-:W-:-:S05]  /*1470*/  LOP3.LUT R2, R2, 0x500, R3, 0xd8, !PT ;  /* 0x0000050002027812 */ /* 0x004fca00078ed803 */
[----:B------:R2:W-:Y:S02]  /*1480*/  STS [UR14+0x8], R2 ;  /* 0x00000802ff007988 */ /* 0x0005e4000800080e */
.L_x_47:
[----:B------:R-:W-:Y:S05]  /*1490*/  @P3 BRA `(.L_x_49) ;  /* 0x0000000000283947 */ /* 0x000fea0003800000 */
[----:B--23--:R-:W2:Y:S02]  /*14a0*/  LDS R2, [UR14+0x8] ;  /* 0x0000080eff027984 */ /* 0x00cea40008000800 */
[----:B--2---:R-:W-:-:S05]  /*14b0*/  LOP3.LUT R2, R2, 0x1800, RZ, 0xb8, !PT ;  /* 0x0000180002027812 */ /* 0x004fca00078eb8ff */
[----:B------:R3:W-:Y:S02]  /*14c0*/  STS [UR14+0x8], R2 ;  /* 0x00000802ff007988 */ /* 0x0007e4000800080e */
.L_x_48:
[----:B------:R-:W-:Y:S05]  /*14d0*/  @P3 BREAK.RELIABLE B4 ;  /* 0x0000000000043942 */ /* 0x000fea0003800100 */
[----:B------:R-:W-:Y:S05]  /*14e0*/  @P3 BRA `(.L_x_50) ;  /* 0x0000000000243947 */ /* 0x000fea0003800000 */
[----:B--23--:R-:W2:Y:S01]  /*14f0*/  LDS R2, [UR14+0x8] ;  /* 0x0000080eff027984 */ /* 0x00cea20008000800 */
[----:B------:R-:W-:-:S05]  /*1500*/  IMAD.MOV.U32 R3, RZ, RZ, 0x6000 ;  /* 0x00006000ff037424 */ /* 0x000fca00078e00ff */
[----:B--2---:R-:W-:-:S04]  /*1510*/  LOP3.LUT R2, R2, 0x6000, R3, 0xd8, !PT ;  /* 0x0000600002027812 */ /* 0x004fc800078ed803 */
[----:B------:R-:W-:-:S05]  /*1520*/  LOP3.LUT R2, R2, 0x400000, RZ, 0xb8, !PT ;  /* 0x0040000002027812 */ /* 0x000fca00078eb8ff */
[----:B------:R2:W-:Y:S02]  /*1530*/  STS [UR14+0x8], R2 ;  /* 0x00000802ff007988 */ /* 0x0005e4000800080e */
.L_x_49:
[----:B------:R-:W-:Y:S05]  /*1540*/  BSYNC.RELIABLE B4 ;  /* 0x0000000000047941 */ /* 0x000fea0003800100 */
.L_x_46:
[----:B--23--:R-:W2:Y:S02]  /*1550*/  @!P3 LDS R2, [UR14+0x8] ;  /* 0x0000080eff02b984 */ /* 0x00cea40008000800 */
[----:B--2---:R-:W-:-:S05]  /*1560*/  @!P3 LOP3.LUT R2, R2, 0x8000, RZ, 0xb8, !PT ;  /* 0x000080000202b812 */ /* 0x004fca00078eb8ff */
[----:B------:R2:W-:Y:S02]  /*1570*/  @!P3 STS [UR14+0x8], R2 ;  /* 0x00000802ff00b988 */ /* 0x0005e4000800080e */
.L_x_50:
[----:B------:R-:W-:Y:S05]  /*1580*/  BSYNC.RECONVERGENT B5 ;  /* 0x0000000000057941 */ /* 0x000fea0003800200 */
.L_x_45:
[----:B------:R-:W-:Y:S05]  /*1590*/  WARPSYNC.ALL ;  /* 0x0000000000007948 */ /* 0x000fea0003800000 */
[----:B------:R-:W-:Y:S01]  /*15a0*/  NOP ;  /* 0x0000000000007918 */ /* 0x000fe20000000000 */
[----:B------:R-:W-:-:S04]  /*15b0*/  UIADD3 UR4, UPT, UPT, UR4, 0x100, URZ ;  /* 0x0000010004047890 */ /* 0x000fc8000fffe0ff */
[----:B------:R-:W-:-:S04]  /*15c0*/  UIADD3 UR16, UP0, UPT, UR4, UR16, URZ ;  /* 0x0000001004107290 */ /* 0x000fc8000ff1e0ff */
[----:B------:R-:W-:Y:S01]  /*15d0*/  ULEA.HI.X.SX32 UR17, UR4, UR17, 0x1, UP0 ;  /* 0x0000001104117291 */ /* 0x000fe200080f0eff */
[----:B------:R-:W-:Y:S11]  /*15e0*/  @P0 BRA `(.L_x_51) ;  /* 0x0000000000300947 */ /* 0x000ff60003800000 */
[----:B--23--:R-:W2:Y:S01]  /*15f0*/  S2R R2, SR_LANEID ;  /* 0x0000000000027919 */ /* 0x00cea20000000000 */
[----:B------:R-:W-:Y:S05]  /*1600*/  WARPSYNC.ALL ;  /* 0x0000000000007948 */ /* 0x000fea0003800000 */
[----:B------:R-:W-:Y:S01]  /*1610*/  NOP ;  /* 0x0000000000007918 */ /* 0x000fe20000000000 */
[----:B--2-4-:R-:W-:-:S05]  /*1620*/  IMAD.SHL.U32 R4, R2, 0x4, RZ ;  /* 0x0000000402047824 */ /* 0x014fca00078e00ff */
[----:B------:R-:W2:Y:S01]  /*1630*/  LDS R5, [R4+UR14] ;  /* 0x0000000e04057984 */ /* 0x000ea20008000800 */
[----:B------:R-:W-:-:S05]  /*1640*/  IADD3 R2, P1, PT, R4, UR16, RZ ;  /* 0x0000001004027c10 */ /* 0x000fca000ff3e0ff */
[----:B------:R-:W-:-:S05]  /*1650*/  IMAD.X R3, RZ, RZ, UR17, P1 ;  /* 0x00000011ff037e24 */ /* 0x000fca00088e06ff */
[----:B--2---:R2:W3:Y:S01]  /*1660*/  ATOMG.E.EXCH.STRONG.GPU PT, RZ, [R2], R5 ;  /* 0x0000000502ff73a8 */ /* 0x0044e200041ee100 */
[----:B------:R-:W-:-:S04]  /*1670*/  DEPBAR {5,4,3,2,1,0} ;  /* 0x0000003f0000791a */ /* 0x000fc80000000000 */
[----:B------:R-:W4:Y:S02]  /*1680*/  CCTL.E.C.LDCU.IV.DEEP [UR16] ;  /* 0x0000000010007540 */ /* 0x000f240009c08000 */
[----:B----4-:R2:W-:Y:S01]  /*1690*/  UTMACCTL.IV [UR16] ;  /* 0x00000000100079b9 */ /* 0x0105e20008000000 */
[----:B------:R-:W-:Y:S01]  /*16a0*/  NOP ;  /* 0x0000000000007918 */ /* 0x000fe20000000000 */
.L_x_51:
[----:B------:R-:W-:Y:S05]  /*16b0*/  @P0 BRA `(.L_x_52) ;  /* 0x00000000000c0947 */ /* 0x000fea0003800000 */
[----:B------:R0:W-:Y:S01]  /*16c0*/  UTMACMDFLUSH ;  /* 0x00000000000079b7 */ /* 0x0001e20000000000 */
[----:B------:R-:W-:Y:S05]  /*16d0*/  @P0 BRA `(.L_x_52) ;  /* 0x0000000000040947 */ /* 0x000fea0003800000 */
[----:B------:R-:W-:-:S04]  /*16e0*/  DEPBAR.LE SB0, 0x0 ;  /* 0x000080000000791a */ /* 0x000fc80000000000 */
.L_x_52:
[----:B------:R-:W-:Y:S05]  /*16f0*/  WARPSYNC.ALL ;  /* 0x0000000000007948 */ /* 0x000fea0003800000 */
[----:B------:R-:W-:Y:S01]  /*1700*/  NOP ;  /* 0x0000000000007918 */ /* 0x000fe20000000000 */
[----:B---3--:R-:W-:Y:S01]  /*1710*/  BAR.SYNC.DEFER_BLOCKING 0x0 ;  /* 0x0000000000007b1d */ /* 0x008fe20000010000 */
[----:B------:R-:W-:Y:S01]  /*1720*/  ISETP.GE.AND P0, PT, R6, 0x1, PT ;  /* 0x000000010600780c */ /* 0x000fe20003f06270 */
[----:B------:R-:W-:Y:S01]  /*1730*/  USHF.L.U32 UR11, UR11, 0x7, URZ ;  /* 0x000000070b0b7899 */ /* 0x000fe200080006ff */
[----:B--2---:R-:W-:Y:S01]  /*1740*/  SHF.R.U32.HI R2, RZ, 0x5, R0 ;  /* 0x00000005ff027819 */ /* 0x004fe20000011600 */
[----:B------:R-:W-:-:S02]  /*1750*/  USHF.L.U32 UR31, UR31, 0x6, URZ ;  /* 0x000000061f1f7899 */ /* 0x000fc400080006ff */
[----:B------:R-:W-:Y:S01]  /*1760*/  VOTEU.ALL UP0, P3 ;  /* 0x0000000000ff7886 */ /* 0x000fe20001800000 */
[----:B------:R-:W-:Y:S01]  /*1770*/  UMOV UR4, 0x1 ;  /* 0x0000000100047882 */ /* 0x000fe20000000000 */
[----:B------:R-:W-:Y:S01]  /*1780*/  VOTEU.ALL UP1, P3 ;  /* 0x0000000000ff7886 */ /* 0x000fe20001820000 */
[----:B------:R-:W-:Y:S02]  /*1790*/  R2UR UR15, R2 ;  /* 0x00000000020f72ca */ /* 0x000fe400000e0000 */
[----:B------:R-:W-:-:S04]  /*17a0*/  @!UP0 UIADD3 UR8, UPT, UPT, -UR4, 0x100000, URZ ;  /* 0x0010000004088890 */ /* 0x000fc8000fffe1ff */
[----:B------:R-:W-:Y:S02]  /*17b0*/  @!UP0 USHF.L.U32 UR9, UR8, 0xb, URZ ;  /* 0x0000000b08098899 */ /* 0x000fe400080006ff */
[----:B------:R-:W-:Y:S02]  /*17c0*/  @!UP0 USHF.L.U32 UR8, UR8, 0x1, URZ ;  /* 0x0000000108088899 */ /* 0x000fe400080006ff */
[----:B------:R-:W-:-:S04]  /*17d0*/  @!UP0 UIADD3 UR4, UPT, UPT, -UR4, 0x100000, URZ ;  /* 0x0010000004048890 */ /* 0x000fc8000fffe1ff */
[----:B------:R-:W-:Y:S02]  /*17e0*/  @!UP0 USHF.L.U32 UR5, UR4, 0xb, URZ ;  /* 0x0000000b04058899 */ /* 0x000fe400080006ff */
[----:B------:R-:W-:Y:S01]  /*17f0*/  @!UP0 USHF.L.U32 UR4, UR4, 0x1, URZ ;  /* 0x0000000104048899 */ /* 0x000fe200080006ff */
[----:B------:R-:W-:Y:S01]  /*1800*/  VOTEU.ALL UP0, P3 ;  /* 0x0000000000ff7886 */ /* 0x000fe20001800000 */
[----:B------:R-:W2:Y:S04]  /*1810*/  FENCE.VIEW.ASYNC.S ;  /* 0x00000000000073c6 */ /* 0x000ea80000000000 */
[----:B--2---:R2:W3:Y:S06]  /*1820*/  @!UP0 SYNCS.EXCH.64 URZ, [UR14+0xc000], UR8 ;  /* 0x00c000080eff85b2 */ /* 0x0044ec0008000100 */
[----:B------:R2:W4:Y:S01]  /*1830*/  @!UP1 SYNCS.EXCH.64 URZ, [UR14+0xc010], UR4 ;  /* 0x00c010040eff95b2 */ /* 0x0005220008000100 */
[----:B------:R-:W-:Y:S05]  /*1840*/  @!P0 BRA `(.L_x_53) ;  /* 0x0000000800908947 */ /* 0x000fea0003800000 */
[----:B---34-:R-:W-:Y:S01]  /*1850*/  BAR.SYNC.DEFER_BLOCKING 0x0 ;  /* 0x0000000000007b1d */ /* 0x018fe20000010000 */
[----:B------:R-:W-:Y:S01]  /*1860*/  ELECT P1, URZ, PT ;  /* 0x0000000000ff782f */ /* 0x000fe20003820000 */
[----:B------:R-:W-:Y:S01]  /*1870*/  @!P3 IMAD.MOV.U32 R2, RZ, RZ, 0xc000 ;  /* 0x0000c000ff02b424 */ /* 0x000fe200078e00ff */
[----:B--2---:R-:W-:Y:S02]  /*1880*/  ULOP3.LUT UR5, UR15, 0x1, URZ, 0xc0, !UPT ;  /* 0x000000010f057892 */ /* 0x004fe4000f8ec0ff */
[C---:B------:R-:W-:Y:S02]  /*1890*/  ISETP.LT.U32.AND P1, PT, R36.reuse, 0x40, P1 ;  /* 0x000000402400780c */ /* 0x040fe40000f21070 */
[----:B------:R-:W-:Y:S01]  /*18a0*/  ELECT P0, URZ, PT ;  /* 0x0000000000ff782f */ /* 0x000fe20003800000 */
[----:B------:R-:W-:Y:S02]  /*18b0*/  ULEA UR8, UR5, UR14, 0xd ;  /* 0x0000000e05087291 */ /* 0x000fe4000f8e68ff */
[----:B------:R-:W-:Y:S01]  /*18c0*/  USHF.L.U32 UR30, UR5, 0x6, URZ ;  /* 0x00000006051e7899 */ /* 0x000fe200080006ff */
[----:B------:R-:W-:Y:S01]  /*18d0*/  ISETP.LT.U32.AND P0, PT, R36, 0x40, P0 ;  /* 0x000000402400780c */ /* 0x000fe20000701070 */
[----:B------:R-:W-:-:S02]  /*18e0*/  UIADD3 UR4, UPT, UPT, UR14, 0x8000, URZ ;  /* 0x000080000e047890 */ /* 0x000fc4000fffe0ff */
[----:B------:R-:W-:Y:S02]  /*18f0*/  USHF.R.U32.HI UR18, URZ, 0x4, UR14 ;  /* 0x00000004ff127899 */ /* 0x000fe4000801160e */
[----:B------:R-:W-:Y:S02]  /*1900*/  USHF.R.U32.HI UR4, URZ, 0x4, UR4 ;  /* 0x00000004ff047899 */ /* 0x000fe40008011604 */
[----:B------:R-:W-:Y:S01]  /*1910*/  VOTEU.ANY UP1, P1 ;  /* 0x0000000000ff7886 */ /* 0x000fe20000820100 */
[----:B------:R-:W-:Y:S01]  /*1920*/  VOTEU.ANY UP0, P1 ;  /* 0x0000000000ff7886 */ /* 0x000fe20000800100 */
[----:B------:R-:W-:Y:S01]  /*1930*/  UMOV UR10, UR30 ;  /* 0x0000001e000a7c82 */ /* 0x000fe20008000000 */
[----:B------:R-:W-:Y:S02]  /*1940*/  USGXT.U32 UR18, UR18, 0xe ;  /* 0x0000000e1212789a */ /* 0x000fe40008000000 */
[----:B------:R-:W-:Y:S01]  /*1950*/  @UP1 UIADD3 UR28, UPT, UPT, UR8, 0x8000, URZ ;  /* 0x00008000081c1890 */ /* 0x000fe2000fffe0ff */
[----:B------:R2:W-:Y:S01]  /*1960*/  @!P3 SYNCS.ARRIVE.TRANS64 RZ, [UR14+0xc000], R2 ;  /* 0x00c00002ffffb9a7 */ /* 0x0005e2000800000e */
[----:B------:R-:W-:Y:S01]  /*1970*/  @UP1 UIADD3 UR29, UPT, UPT, UR14, 0xc000, URZ ;  /* 0x0000c0000e1d1890 */ /* 0x000fe2000fffe0ff */
[----:B------:R-:W-:Y:S01]  /*1980*/  BAR.SYNC.DEFER_BLOCKING 0x0 ;  /* 0x0000000000007b1d */ /* 0x000fe20000010000 */
[----:B------:R-:W-:-:S02]  /*1990*/  ULEA UR8, UR5, UR8, 0xd ;  /* 0x0000000805087291 */ /* 0x000fc4000f8e68ff */
[----:B------:R-:W-:-:S03]  /*19a0*/  USGXT.U32 UR22, UR4, 0xe ;  /* 0x0000000e0416789a */ /* 0x000fc60008000000 */
[----:B------:R-:W-:Y:S01]  /*19b0*/  VOTEU.ANY UP2, P0 ;  /* 0x0000000000ff7886 */ /* 0x000fe20000040100 */
[----:B------:R-:W-:Y:S01]  /*19c0*/  VOTEU.ANY UP1, P0 ;  /* 0x0000000000ff7886 */ /* 0x000fe20000020100 */
[----:B------:R-:W-:Y:S01]  /*19d0*/  UMOV UR4, URZ ;  /* 0x000000ff00047c82 */ /* 0x000fe20008000000 */
[----:B------:R-:W-:Y:S01]  /*19e0*/  UMOV UR19, 0x40004040 ;  /* 0x4000404000137882 */ /* 0x000fe20000000000 */
[----:B------:R-:W-:Y:S01]  /*19f0*/  UMOV UR23, 0x40004040 ;  /* 0x4000404000177882 */ /* 0x000fe20000000000 */
[----:B------:R-:W-:Y:S01]  /*1a00*/  @UP2 UIADD3 UR9, UPT, UPT, UR14, 0xc000, URZ ;  /* 0x0000c0000e092890 */ /* 0x000fe2000fffe0ff */
[----:B------:R2:W-:Y:S01]  /*1a10*/  @UP0 UTMALDG.2D [UR28], [UR12] ;  /* 0x0000001c0c0005b4 */ /* 0x0005e20008008000 */
[----:B------:R-:W-:-:S04]  /*1a20*/  UIADD3 UR20, UP0, UPT, UR18, 0x2, URZ ;  /* 0x0000000212147890 */ /* 0x000fc8000ff1e0ff */
[----:B------:R-:W-:Y:S02]  /*1a30*/  UIADD3.X UR21, UPT, UPT, UR4, 0x40004040, URZ, UP0, !UPT ;  /* 0x4000404004157890 */ /* 0x000fe400087fe4ff */
[----:B------:R-:W-:Y:S01]  /*1a40*/  UIADD3 UR24, UP0, UPT, UR22, 0x2, URZ ;  /* 0x0000000216187890 */ /* 0x000fe2000ff1e0ff */
[----:B------:R3:W-:Y:S06]  /*1a50*/  MEMBAR.ALL.CTA ;  /* 0x0000000000007992 */ /* 0x0007ec0000008000 */
[----:B---3--:R-:W3:Y:S01]  /*1a60*/  FENCE.VIEW.ASYNC.S ;  /* 0x00000000000073c6 */ /* 0x008ee20000000000 */
[----:B------:R-:W-:-:S02]  /*1a70*/  UIADD3.64 UR32, UPT, UPT, UR20, 0x2, URZ ;  /* 0x0000000214207897 */ /* 0x000fc4000fffe0ff */
[----:B------:R-:W-:Y:S02]  /*1a80*/  UIADD3.X UR25, UPT, UPT, UR4, 0x40004040, URZ, UP0, !UPT ;  /* 0x4000404004197890 */ /* 0x000fe400087fe4ff */
[----:B------:R-:W-:Y:S02]  /*1a90*/  UIADD3.64 UR34, UPT, UPT, UR20, 0x4, URZ ;  /* 0x0000000414227897 */ /* 0x000fe4000fffe0ff */
[----:B------:R-:W-:Y:S02]  /*1aa0*/  UIADD3.64 UR36, UPT, UPT, UR20, 0x3fe, URZ ;  /* 0x000003fe14247897 */ /* 0x000fe4000fffe0ff */
[----:B------:R-:W-:Y:S02]  /*1ab0*/  UIADD3.64 UR38, UPT, UPT, UR20, 0x400, URZ ;  /* 0x0000040014267897 */ /* 0x000fe4000fffe0ff */
[----:B------:R-:W-:Y:S02]  /*1ac0*/  UIADD3.64 UR40, UPT, UPT, UR20, 0x402, URZ ;  /* 0x0000040214287897 */ /* 0x000fe4000fffe0ff */
[----:B------:R-:W-:-:S02]  /*1ad0*/  UIADD3.64 UR42, UPT, UPT, UR20, 0x404, URZ ;  /* 0x00000404142a7897 */ /* 0x000fc4000fffe0ff */
[----:B------:R-:W-:Y:S02]  /*1ae0*/  UIADD3.64 UR44, UPT, UPT, UR24, 0x2, URZ ;  /* 0x00000002182c7897 */ /* 0x000fe4000fffe0ff */
[----:B------:R-:W-:Y:S02]  /*1af0*/  UIADD3.64 UR46, UPT, UPT, UR24, 0x4, URZ ;  /* 0x00000004182e7897 */ /* 0x000fe4000fffe0ff */
[----:B------:R-:W-:Y:S02]  /*1b00*/  UIADD3.64 UR48, UPT, UPT, UR24, 0x1fe, URZ ;  /* 0x000001fe18307897 */ /* 0x000fe4000fffe0ff */
[----:B------:R-:W-:Y:S02]  /*1b10*/  UIADD3.64 UR50, UPT, UPT, UR24, 0x200, URZ ;  /* 0x0000020018327897 */ /* 0x000fe4000fffe0ff */
[----:B------:R-:W-:Y:S01]  /*1b20*/  UIADD3.64 UR52, UPT, UPT, UR24, 0x202, URZ ;  /* 0x0000020218347897 */ /* 0x000fe2000fffe0ff */
[----:B---3--:R-:W-:Y:S01]  /*1b30*/  BAR.SYNC.DEFER_BLOCKING 0x0 ;  /* 0x0000000000007b1d */ /* 0x008fe20000010000 */
[----:B------:R-:W-:-:S02]  /*1b40*/  UIADD3.64 UR54, UPT, UPT, UR24, 0x204, URZ ;  /* 0x0000020418367897 */ /* 0x000fc4000fffe0ff */
[----:B------:R-:W-:-:S03]  /*1b50*/  UISETP.NE.U32.AND UP0, UPT, UR15, URZ, UPT ;  /* 0x000000ff0f00728c */ /* 0x000fc6000bf05070 */
[----:B------:R2:W-:Y:S02]  /*1b60*/  @UP1 UTMALDG.2D [UR8], [UR6] ;  /* 0x00000008060015b4 */ /* 0x0005e40008008000 */
[----:B------:R-:W-:Y:S06]  /*1b70*/  BAR.SYNC.DEFER_BLOCKING 0x0 ;  /* 0x0000000000007b1d */ /* 0x000fec0000010000 */
[----:B------:R-:W3:Y:S02]  /*1b80*/  SYNCS.PHASECHK.TRANS64.TRYWAIT P0, [UR14+0xc000], RZ ;  /* 0x00c000ffff0075a7 */ /* 0x000ee4000800110e */
[----:B--23--:R-:W-:Y:S05]  /*1b90*/  @!P0 BRA `(.L_x_54) ;  /* 0x0000000c005c8947 */ /* 0x00cfea0003800000 */
.L_x_66:
[----:B------:R-:W-:Y:S05]  /*1ba0*/  BRA.U UP0, `(.L_x_55) ;  /* 0x0000000100647547 */ /* 0x000fea000b800000 */
[----:B------:R-:W-:Y:S01]  /*1bb0*/  UMOV UR4, 0x0 ;  /* 0x0000000000047882 */ /* 0x000fe20000000000 */
[----:B------:R-:W-:Y:S01]  /*1bc0*/  UMOV UR5, 0x4200490 ;  /* 0x0420049000057882 */ /* 0x000fe20000000000 */
[----:B------:R-:W-:Y:S01]  /*1bd0*/  UMOV UR8, 0x0 ;  /* 0x0000000000087882 */ /* 0x000fe20000000000 */
[----:B------:R-:W-:Y:S01]  /*1be0*/  UMOV UR9, 0x4200490 ;  /* 0x0420049000097882 */ /* 0x000fe20000000000 */
[----:B------:R-:W-:Y:S01]  /*1bf0*/  UMOV UR28, 0x0 ;  /* 0x00000000001c7882 */ /* 0x000fe20000000000 */
[----:B------:R-:W-:Y:S01]  /*1c00*/  UMOV UR29, 0x4200490 ;  /* 0x04200490001d7882 */ /* 0x000fe20000000000 */
[----:B------:R2:W-:Y:S01]  /*1c10*/  UTCHMMA gdesc[UR22], gdesc[UR18], tmem[UR26], tmem[UR4], idesc[UR5], !UPT ;  /* 0x00ff0412160075ea */ /* 0x0005e2000f80001a */
[----:B------:R-:W-:Y:S01]  /*1c20*/  UMOV UR56, 0x0 ;  /* 0x0000000000387882 */ /* 0x000fe20000000000 */
[----:B------:R-:W-:Y:S01]  /*1c30*/  UMOV UR57, 0x4200490 ;  /* 0x0420049000397882 */ /* 0x000fe20000000000 */
[----:B------:R2:W-:Y:S01]  /*1c40*/  UTCHMMA gdesc[UR24], gdesc[UR20], tmem[UR26], tmem[UR8], idesc[UR9], UPT ;  /* 0x00ff0814180075ea */ /* 0x0005e2000b80001a */
        /* <DEDUP_REMOVED lines=12> */
[----:B------:R2:W-:Y:S01]  /*1d10*/  UTCHMMA gdesc[UR52], gdesc[UR40], tmem[UR26], tmem[UR62], idesc[UR63], UPT ;  /* 0x00ff3e28340075ea */ /* 0x0005e2000b80001a */
[----:B------:R2:W-:Y:S01]  /*1d20*/  UTCHMMA gdesc[UR54], gdesc[UR42], tmem[UR26], tmem[UR64], idesc[UR65], UPT ;  /* 0x00ff402a360075ea */ /* 0x0005e2000b80001a */
[----:B------:R-:W-:Y:S01]  /*1d30*/  NOP ;  /* 0x0000000000007918 */ /* 0x000fe20000000000 */
.L_x_55:
[----:B------:R-:W-:Y:S01]  /*1d40*/  ELECT P0, URZ, PT ;  /* 0x0000000000ff782f */ /* 0x000fe20003800000 */
[----:B--2---:R-:W-:-:S03]  /*1d50*/  UIADD3 UR4, UPT, UPT, UR14, 0xc010, URZ ;  /* 0x0000c0100e047890 */ /* 0x004fc6000fffe0ff */
[----:B------:R-:W-:Y:S01]  /*1d60*/  ISETP.LT.U32.AND P0, PT, R36, 0x20, P0 ;  /* 0x000000202400780c */ /* 0x000fe20000701070 */
[----:B------:R-:W-:-:S12]  /*1d70*/  UMOV UR5, URZ ;  /* 0x000000ff00057c82 */ /* 0x000fd80008000000 */
[----:B------:R-:W-:Y:S01]  /*1d80*/  VOTEU.ANY UP0, P0 ;  /* 0x0000000000ff7886 */ /* 0x000fe20000000100 */
[----:B------:R-:W-:Y:S01]  /*1d90*/  VOTEU.ANY UP1, P0 ;  /* 0x0000000000ff7886 */ /* 0x000fe20000020100 */
[----:B------:R-:W-:-:S03]  /*1da0*/  ISETP.GE.U32.AND P0, PT, R6, 0x81, PT ;  /* 0x000000810600780c */ /* 0x000fc60003f06070 */
[----:B------:R-:W-:Y:S02]  /*1db0*/  @UP0 UMOV UR8, UR4 ;  /* 0x0000000400080c82 */ /* 0x000fe40008000000 */
[----:B------:R2:W-:Y:S01]  /*1dc0*/  @UP1 UTCBAR [UR8], URZ ;  /* 0x000000ff080013e9 */ /* 0x0005e200080000ff */
[----:B------:R-:W-:Y:S06]  /*1dd0*/  BAR.SYNC.DEFER_BLOCKING 0x0 ;  /* 0x0000000000007b1d */ /* 0x000fec0000010000 */
[----:B------:R-:W3:Y:S02]  /*1de0*/  SYNCS.PHASECHK.TRANS64.TRYWAIT P1, [UR14+0xc010], RZ ;  /* 0x00c010ffff0075a7 */ /* 0x000ee4000802110e */
[----:B--23--:R-:W-:Y:S05]  /*1df0*/  @!P1 BRA `(.L_x_56) ;  /* 0x0000000800d09947 */ /* 0x00cfea0003800000 */
.L_x_67:
[----:B------:R-:W-:Y:S05]  /*1e00*/  @!P0 BRA `(.L_x_53) ;  /* 0x0000000400208947 */ /* 0x000fea0003800000 */
[----:B------:R-:W-:Y:S01]  /*1e10*/  IMAD.MOV.U32 R2, RZ, RZ, 0x1 ;  /* 0x00000001ff027424 */ /* 0x000fe200078e00ff */
[----:B------:R-:W2:Y:S01]  /*1e20*/  LDCU UR68, c[0x0][0x3a0] ;  /* 0x00007400ff4477ac */ /* 0x000ea20008000800 */
[----:B------:R-:W-:-:S05]  /*1e30*/  UMOV UR27, 0x80 ;  /* 0x00000080001b7882 */ /* 0x000fca0000000000 */
.L_x_60:
[----:B------:R-:W-:Y:S01]  /*1e40*/  BAR.SYNC.DEFER_BLOCKING 0x0 ;  /* 0x0000000000007b1d */ /* 0x000fe20000010000 */
[----:B------:R-:W-:Y:S01]  /*1e50*/  ELECT P1, URZ, PT ;  /* 0x0000000000ff782f */ /* 0x000fe20003820000 */
[----:B------:R-:W-:Y:S01]  /*1e60*/  @!P3 IMAD.MOV.U32 R3, RZ, RZ, 0xc000 ;  /* 0x0000c000ff03b424 */ /* 0x000fe200078e00ff */
[----:B------:R-:W-:Y:S02]  /*1e70*/  ULOP3.LUT UR8, UR15, 0x1, URZ, 0xc0, !UPT ;  /* 0x000000010f087892 */ /* 0x000fe4000f8ec0ff */
[C---:B------:R-:W-:Y:S02]  /*1e80*/  ISETP.LT.U32.AND P1, PT, R36.reuse, 0x40, P1 ;  /* 0x000000402400780c */ /* 0x040fe40000f21070 */
[----:B------:R-:W-:Y:S01]  /*1e90*/  ELECT P0, URZ, PT ;  /* 0x0000000000ff782f */ /* 0x000fe20003800000 */
[----:B------:R-:W-:Y:S02]  /*1ea0*/  ULEA UR9, UR8, UR14, 0xd ;  /* 0x0000000e08097291 */ /* 0x000fe4000f8e68ff */
[----:B------:R-:W-:Y:S01]  /*1eb0*/  ULEA UR30, UR8, UR27, 0x6 ;  /* 0x0000001b081e7291 */ /* 0x000fe2000f8e30ff */
[----:B------:R-:W-:Y:S01]  /*1ec0*/  ISETP.LT.U32.AND P0, PT, R36, 0x40, P0 ;  /* 0x000000402400780c */ /* 0x000fe20000701070 */
[----:B------:R-:W-:-:S05]  /*1ed0*/  ULEA UR8, UR8, UR9, 0xd ;  /* 0x0000000908087291 */ /* 0x000fca000f8e68ff */
[----:B------:R-:W-:Y:S01]  /*1ee0*/  UMOV UR10, UR30 ;  /* 0x0000001e000a7c82 */ /* 0x000fe20008000000 */
[----:B------:R-:W-:-:S05]  /*1ef0*/  VOTEU.ANY UP0, P1 ;  /* 0x0000000000ff7886 */ /* 0x000fca0000800100 */
[----:B------:R-:W-:Y:S01]  /*1f00*/  @UP0 UIADD3 UR28, UPT, UPT, UR9, 0x8000, URZ ;  /* 0x00008000091c0890 */ /* 0x000fe2000fffe0ff */
[----:B------:R3:W-:Y:S01]  /*1f10*/  @!P3 SYNCS.ARRIVE.TRANS64 RZ, [UR14+0xc000], R3 ;  /* 0x00c00003ffffb9a7 */ /* 0x0007e2000800000e */
[----:B------:R-:W-:Y:S01]  /*1f20*/  @UP0 UIADD3 UR29, UPT, UPT, UR14, 0xc000, URZ ;  /* 0x0000c0000e1d0890 */ /* 0x000fe2000fffe0ff */
[----:B------:R-:W-:Y:S01]  /*1f30*/  VOTEU.ANY UP0, P1 ;  /* 0x0000000000ff7886 */ /* 0x000fe20000800100 */
[----:B------:R-:W-:Y:S01]  /*1f40*/  BAR.SYNC.DEFER_BLOCKING 0x0 ;  /* 0x0000000000007b1d */ /* 0x000fe20000010000 */
[----:B---3--:R-:W-:-:S05]  /*1f50*/  IMAD.U32 R3, R2, -0x80000000, RZ ;  /* 0x8000000002037824 */ /* 0x008fca00078e00ff */
[----:B------:R-:W-:-:S05]  /*1f60*/  VOTEU.ANY UP1, P0 ;  /* 0x0000000000ff7886 */ /* 0x000fca0000020100 */
[----:B------:R-:W-:Y:S01]  /*1f70*/  @UP1 UIADD3 UR9, UPT, UPT, UR14, 0xc000, URZ ;  /* 0x0000c0000e091890 */ /* 0x000fe2000fffe0ff */
[----:B------:R-:W-:Y:S01]  /*1f80*/  VOTEU.ANY UP1, P0 ;  /* 0x0000000000ff7886 */ /* 0x000fe20000020100 */
[----:B------:R3:W-:Y:S01]  /*1f90*/  @UP0 UTMALDG.2D [UR28], [UR12] ;  /* 0x0000001c0c0005b4 */ /* 0x0007e20008008000 */
[----:B------:R-:W-:Y:S01]  /*1fa0*/  UISETP.NE.U32.AND UP0, UPT, UR15, URZ, UPT ;  /* 0x000000ff0f00728c */ /* 0x000fe2000bf05070 */
[----:B------:R4:W-:Y:S06]  /*1fb0*/  MEMBAR.ALL.CTA ;  /* 0x0000000000007992 */ /* 0x0009ec0000008000 */
[----:B----4-:R-:W4:Y:S02]  /*1fc0*/  FENCE.VIEW.ASYNC.S ;  /* 0x00000000000073c6 */ /* 0x010f240000000000 */
[----:B----4-:R-:W-:Y:S06]  /*1fd0*/  BAR.SYNC.DEFER_BLOCKING 0x0 ;  /* 0x0000000000007b1d */ /* 0x010fec0000010000 */
[----:B------:R3:W-:Y:S02]  /*1fe0*/  @UP1 UTMALDG.2D [UR8], [UR6] ;  /* 0x00000008060015b4 */ /* 0x0007e40008008000 */
[----:B------:R-:W-:Y:S06]  /*1ff0*/  BAR.SYNC.DEFER_BLOCKING 0x0 ;  /* 0x0000000000007b1d */ /* 0x000fec0000010000 */
[----:B------:R-:W4:Y:S02]  /*2000*/  SYNCS.PHASECHK.TRANS64.TRYWAIT P0, [UR14+0xc000], R3 ;  /* 0x00c00003ff0075a7 */ /* 0x000f24000800110e */
[----:B---34-:R-:W-:Y:S05]  /*2010*/  @!P0 BRA `(.L_x_57) ;  /* 0x0000000800548947 */ /* 0x018fea0003800000 */
.L_x_68:
[----:B------:R-:W-:Y:S05]  /*2020*/  BRA.U UP0, `(.L_x_58) ;  /* 0x0000000100647547 */ /* 0x000fea000b800000 */
[----:B------:R-:W-:Y:S01]  /*2030*/  UMOV UR8, 0x0 ;  /* 0x0000000000087882 */ /* 0x000fe20000000000 */
[----:B------:R-:W-:Y:S01]  /*2040*/  UMOV UR9, 0x4200490 ;  /* 0x0420049000097882 */ /* 0x000fe20000000000 */
[----:B------:R-:W-:Y:S01]  /*2050*/  UMOV UR28, 0x0 ;  /* 0x00000000001c7882 */ /* 0x000fe20000000000 */
[----:B------:R-:W-:Y:S01]  /*2060*/  UMOV UR29, 0x4200490 ;  /* 0x04200490001d7882 */ /* 0x000fe20000000000 */
        /* <DEDUP_REMOVED lines=21> */
.L_x_58:
[----:B------:R-:W-:-:S04]  /*21c0*/  ELECT P0, URZ, PT ;  /* 0x0000000000ff782f */ /* 0x000fc80003800000 */
[----:B------:R-:W-:-:S13]  /*21d0*/  ISETP.LT.U32.AND P0, PT, R36, 0x20, P0 ;  /* 0x000000202400780c */ /* 0x000fda0000701070 */
[----:B------:R-:W-:Y:S01]  /*21e0*/  VOTEU.ANY UP0, P0 ;  /* 0x0000000000ff7886 */ /* 0x000fe20000000100 */
[----:B------:R-:W-:-:S04]  /*21f0*/  VOTEU.ANY UP1, P0 ;  /* 0x0000000000ff7886 */ /* 0x000fc80000020100 */
[----:B---3--:R-:W-:Y:S02]  /*2200*/  @UP0 UMOV UR8, UR4 ;  /* 0x0000000400080c82 */ /* 0x008fe40008000000 */
[----:B------:R3:W-:Y:S01]  /*2210*/  @UP1 UTCBAR [UR8], URZ ;  /* 0x000000ff080013e9 */ /* 0x0007e200080000ff */
[----:B------:R-:W-:Y:S06]  /*2220*/  BAR.SYNC.DEFER_BLOCKING 0x0 ;  /* 0x0000000000007b1d */ /* 0x000fec0000010000 */
[----:B------:R-:W4:Y:S02]  /*2230*/  SYNCS.PHASECHK.TRANS64.TRYWAIT P0, [UR14+0xc010], R3 ;  /* 0x00c01003ff0075a7 */ /* 0x000f24000800110e */
[----:B---34-:R-:W-:Y:S05]  /*2240*/  @!P0 BRA `(.L_x_59) ;  /* 0x0000000400d48947 */ /* 0x018fea0003800000 */
.L_x_69:
[----:B------:R-:W-:Y:S01]  /*2250*/  UIADD3 UR27, UPT, UPT, UR27, 0x80, URZ ;  /* 0x000000801b1b7890 */ /* 0x000fe2000fffe0ff */
[----:B------:R-:W-:-:S03]  /*2260*/  LOP3.LUT R2, R2, 0x1, RZ, 0x3c, !PT ;  /* 0x0000000102027812 */ /* 0x000fc600078e3cff */
[----:B--2---:R-:W-:-:S09]  /*2270*/  UISETP.GE.AND UP0, UPT, UR27, UR68, UPT ;  /* 0x000000441b00728c */ /* 0x004fd2000bf06270 */
[----:B------:R-:W-:Y:S05]  /*2280*/  BRA.U !UP0, `(.L_x_60) ;  /* 0xfffffff908ec7547 */ /* 0x000fea000b83ffff */
.L_x_53:
[----:B---34-:R-:W-:Y:S01]  /*2290*/  BAR.SYNC.DEFER_BLOCKING 0x0 ;  /* 0x0000000000007b1d */ /* 0x018fe20000010000 */
[----:B------:R-:W-:-:S05]  /*22a0*/  IMAD.SHL.U32 R2, R0, 0x40, RZ ;  /* 0x0000004000027824 */ /* 0x000fca00078e00ff */
[----:B------:R-:W-:Y:S04]  /*22b0*/  BSSY.RECONVERGENT B5, `(.L_x_61) ;  /* 0x0000004000057945 */ /* 0x000fe80003800200 */
[----:B------:R-:W-:Y:S05]  /*22c0*/  @P3 BRA `(.L_x_62) ;  /* 0x0000000000083947 */ /* 0x000fea0003800000 */
[----:B------:R-:W3:Y:S02]  /*22d0*/  SYNCS.CCTL.IV [UR14+0xc000] ;  /* 0x00c00000ff0079b1 */ /* 0x000ee4000800000e */
[----:B---3--:R-:W3:Y:S02]  /*22e0*/  SYNCS.CCTL.IV [UR14+0xc010] ;  /* 0x00c01000ff0079b1 */ /* 0x008ee4000800000e */
.L_x_62:
[----:B--2---:R-:W-:Y:S05]  /*22f0*/  BSYNC.RECONVERGENT B5 ;  /* 0x0000000000057941 */ /* 0x004fea0003800200 */
.L_x_61:
[----:B------:R-:W-:Y:S01]  /*2300*/  USHF.L.U32 UR4, UR15, 0x15, URZ ;  /* 0x000000150f047899 */ /* 0x000fe200080006ff */
[----:B------:R-:W-:Y:S01]  /*2310*/  IMAD.SHL.U32 R3, R0, 0x10, RZ ;  /* 0x0000001000037824 */ /* 0x000fe200078e00ff */
[----:B------:R-:W-:Y:S01]  /*2320*/  USHF.L.U32 UR5, UR15, 0x4, URZ ;  /* 0x000000040f057899 */ /* 0x000fe200080006ff */
[----:B------:R-:W-:Y:S01]  /*2330*/  LOP3.LUT R2, R2, 0x3800, RZ, 0xc0, !PT ;  /* 0x0000380002027812 */ /* 0x000fe200078ec0ff */
[----:B------:R-:W-:Y:S02]  /*2340*/  ULOP3.LUT UR4, UR4, 0x600000, URZ, 0xc0, !UPT ;  /* 0x0060000004047892 */ /* 0x000fe4000f8ec0ff */
[----:B------:R-:W-:Y:S01]  /*2350*/  ULOP3.LUT UR5, UR5, 0x40, URZ, 0xc0, !UPT ;  /* 0x0000004005057892 */ /* 0x000fe2000f8ec0ff */
[----:B------:R-:W-:Y:S01]  /*2360*/  LOP3.LUT R3, R2, 0x70, R3, 0xf8, !PT ;  /* 0x0000007002037812 */ /* 0x000fe200078ef803 */
[C---:B------:R-:W-:Y:S01]  /*2370*/  IMAD.SHL.U32 R2, R0.reuse, 0x4, RZ ;  /* 0x0000000400027824 */ /* 0x040fe200078e00ff */
[----:B------:R-:W-:Y:S01]  /*2380*/  ELECT P0, URZ, PT ;  /* 0x0000000000ff782f */ /* 0x000fe20003800000 */
[----:B------:R-:W-:Y:S01]  /*2390*/  IMAD.SHL.U32 R0, R0, 0x80, RZ ;  /* 0x0000008000007824 */ /* 0x000fe200078e00ff */
[----:B------:R-:W-:-:S02]  /*23a0*/  UIADD3 UR4, UPT, UPT, UR5, UR4, UR26 ;  /* 0x0000000405047290 */ /* 0x000fc4000fffe01a */
[----:B------:R-:W-:Y:S01]  /*23b0*/  LOP3.LUT R3, R3, 0x40, R2, 0x78, !PT ;  /* 0x0000004003037812 */ /* 0x000fe200078e7802 */
[----:B------:R-:W-:Y:S01]  /*23c0*/  ULOP3.LUT UR15, UR15, 0x1, URZ, 0xc0, !UPT ;  /* 0x000000010f0f7892 */ /* 0x000fe2000f8ec0ff */
[----:B------:R-:W-:Y:S01]  /*23d0*/  ISETP.LT.U32.AND P0, PT, R36, 0x40, P0 ;  /* 0x000000402400780c */ /* 0x000fe20000701070 */
[----:B------:R-:W-:Y:S01]  /*23e0*/  UMOV UR6, UR31 ;  /* 0x0000001f00067c82 */ /* 0x000fe20008000000 */
[----:B------:R-:W-:Y:S01]  /*23f0*/  LOP3.LUT R0, R3, 0x780, R0, 0xf8, !PT ;  /* 0x0000078003007812 */ /* 0x000fe200078ef800 */
[----:B------:R-:W-:Y:S02]  /*2400*/  ULEA UR5, UR15, UR11, 0x6 ;  /* 0x0000000b0f057291 */ /* 0x000fe4000f8e30ff */
[----:B-----5:R-:W-:Y:S01]  /*2410*/  LDTM.16dp32bit_t0_t15.x32 R4, tmem[UR4] ;  /* 0x00000004000479ee */ /* 0x020fe20008a80000 */
[----:B------:R-:W2:Y:S01]  /*2420*/  LDTM.16dp32bit_t16_t31.x32 R4, tmem[UR4+0x20] ;  /* 0x00002004000479ee */ /* 0x000ea20008aa0000 */
[C---:B------:R-:W-:Y:S01]  /*2430*/  LOP3.LUT R2, R0.reuse, 0x10, RZ, 0x3c, !PT ;  /* 0x0000001000027812 */ /* 0x040fe200078e3cff */
[----:B------:R-:W-:Y:S01]  /*2440*/  NOP ;  /* 0x0000000000007918 */ /* 0x000fe20000000000 */
[----:B------:R-:W-:Y:S01]  /*2450*/  LOP3.LUT R3, R0, 0x20, RZ, 0x3c, !PT ;  /* 0x0000002000037812 */ /* 0x000fe200078e3cff */
[----:B------:R-:W-:-:S03]  /*2460*/  ULEA UR4, UR15, UR14, 0xd ;  /* 0x0000000e0f047291 */ /* 0x000fc6000f8e68ff */
[----:B--2---:R-:W-:Y:S01]  /*2470*/  VOTEU.ANY UP1, P0 ;  /* 0x0000000000ff7886 */ /* 0x004fe20000020100 */
[----:B------:R-:W-:Y:S01]  /*2480*/  VOTEU.ANY UP0, P0 ;  /* 0x0000000000ff7886 */ /* 0x000fe20000000100 */
[----:B------:R-:W-:Y:S02]  /*2490*/  F2FP.BF16.F32.PACK_AB R4, R5, R4 ;  /* 0x000000040504723e */ /* 0x000fe400000010ff */
[----:B------:R-:W-:Y:S02]  /*24a0*/  F2FP.BF16.F32.PACK_AB R5, R7, R6 ;  /* 0x000000060705723e */ /* 0x000fe400000010ff */
[----:B------:R-:W-:Y:S02]  /*24b0*/  F2FP.BF16.F32.PACK_AB R12, R13, R12 ;  /* 0x0000000c0d0c723e */ /* 0x000fe400000010ff */
[----:B------:R-:W-:Y:S02]  /*24c0*/  F2FP.BF16.F32.PACK_AB R6, R9, R8 ;  /* 0x000000080906723e */ /* 0x000fe400000010ff */
[----:B------:R-:W-:-:S02]  /*24d0*/  F2FP.BF16.F32.PACK_AB R7, R11, R10 ;  /* 0x0000000a0b07723e */ /* 0x000fc400000010ff */
[----:B------:R-:W-:Y:S02]  /*24e0*/  F2FP.BF16.F32.PACK_AB R13, R15, R14 ;  /* 0x0000000e0f0d723e */ /* 0x000fe400000010ff */
[----:B------:R-:W-:Y:S01]  /*24f0*/  F2FP.BF16.F32.PACK_AB R20, R21, R20 ;  /* 0x000000141514723e */ /* 0x000fe200000010ff */
[----:B---3--:R2:W-:Y:S01]  /*2500*/  STS.128 [R0+UR14], R4 ;  /* 0x0000000400007988 */ /* 0x0085e20008000c0e */
[----:B------:R-:W-:Y:S02]  /*2510*/  F2FP.BF16.F32.PACK_AB R14, R17, R16 ;  /* 0x00000010110e723e */ /* 0x000fe400000010ff */
[----:B------:R-:W-:Y:S02]  /*2520*/  F2FP.BF16.F32.PACK_AB R15, R19, R18 ;  /* 0x00000012130f723e */ /* 0x000fe400000010ff */
[----:B------:R-:W-:Y:S02]  /*2530*/  F2FP.BF16.F32.PACK_AB R21, R23, R22 ;  /* 0x000000161715723e */ /* 0x000fe400000010ff */
[----:B------:R-:W-:Y:S01]  /*2540*/  F2FP.BF16.F32.PACK_AB R28, R29, R28 ;  /* 0x0000001c1d1c723e */ /* 0x000fe200000010ff */
[----:B------:R2:W-:Y:S01]  /*2550*/  STS.128 [R2+UR14], R12 ;  /* 0x0000000c02007988 */ /* 0x0005e20008000c0e */
[----:B------:R-:W-:-:S02]  /*2560*/  F2FP.BF16.F32.PACK_AB R22, R25, R24 ;  /* 0x000000181916723e */ /* 0x000fc400000010ff */
[----:B------:R-:W-:Y:S02]  /*2570*/  F2FP.BF16.F32.PACK_AB R23, R27, R26 ;  /* 0x0000001a1b17723e */ /* 0x000fe400000010ff */
[----:B------:R-:W-:Y:S02]  /*2580*/  F2FP.BF16.F32.PACK_AB R29, R31, R30 ;  /* 0x0000001e1f1d723e */ /* 0x000fe400000010ff */
[----:B------:R-:W-:Y:S01]  /*2590*/  F2FP.BF16.F32.PACK_AB R30, R33, R32 ;  /* 0x00000020211e723e */ /* 0x000fe200000010ff */
[----:B------:R2:W-:Y:S01]  /*25a0*/  STS.128 [R3+UR14], R20 ;  /* 0x0000001403007988 */ /* 0x0005e20008000c0e */
[----:B------:R-:W-:Y:S02]  /*25b0*/  F2FP.BF16.F32.PACK_AB R31, R35, R34 ;  /* 0x00000022231f723e */ /* 0x000fe400000010ff */
[----:B------:R-:W-:-:S05]  /*25c0*/  LOP3.LUT R8, R0, 0x30, RZ, 0x3c, !PT ;  /* 0x0000003000087812 */ /* 0x000fca00078e3cff */
[----:B------:R2:W-:Y:S01]  /*25d0*/  STS.128 [R8+UR14], R28 ;  /* 0x0000001c08007988 */ /* 0x0005e20008000c0e */
[----:B------:R3:W-:Y:S06]  /*25e0*/  MEMBAR.ALL.CTA ;  /* 0x0000000000007992 */ /* 0x0007ec0000008000 */
[----:B---3--:R-:W3:Y:S02]  /*25f0*/  FENCE.VIEW.ASYNC.S ;  /* 0x00000000000073c6 */ /* 0x008ee40000000000 */
[----:B---3--:R-:W-:Y:S06]  /*2600*/  BAR.SYNC.DEFER_BLOCKING 0x0 ;  /* 0x0000000000007b1d */ /* 0x008fec0000010000 */
[----:B------:R2:W-:Y:S01]  /*2610*/  @UP1 UTMASTG.2D [UR4], [UR16] ;  /* 0x00000004100013b5 */ /* 0x0005e20008008000 */
[----:B------:R0:W-:Y:S01]  /*2620*/  UTMACMDFLUSH ;  /* 0x00000000000079b7 */ /* 0x0001e20000000000 */
[----:B------:R-:W-:-:S04]  /*2630*/  DEPBAR.LE SB0, 0x0 ;  /* 0x000080000000791a */ /* 0x000fc80000000000 */
[----:B------:R-:W-:Y:S08]  /*2640*/  BAR.SYNC.DEFER_BLOCKING 0x0 ;  /* 0x0000000000007b1d */ /* 0x000ff00000010000 */
[----:B------:R-:W-:Y:S06]  /*2650*/  BAR.SYNC.DEFER_BLOCKING 0x0 ;  /* 0x0000000000007b1d */ /* 0x000fec0000010000 */
[----:B--2---:R-:W-:Y:S05]  /*2660*/  @P2 BRA `(.L_x_63) ;  /* 0x0000000000a02947 */ /* 0x004fea0003800000 */
[----:B------:R-:W2:Y:S01]  /*2670*/  S2UR UR5, SR_CgaCtaId ;  /* 0x00000000000579c3 */ /* 0x000ea20000008800 */
[----:B------:R-:W-:Y:S01]  /*2680*/  NOP ;  /* 0x0000000000007918 */ /* 0x000fe20000000000 */
[----:B------:R-:W-:Y:S01]  /*2690*/  UMOV UR4, 0x50 ;  /* 0x0000005000047882 */ /* 0x000fe20000000000 */
[----:B------:R-:W-:Y:S02]  /*26a0*/  IMAD.U32 R0, RZ, RZ, UR26 ;  /* 0x0000001aff007e24 */ /* 0x000fe4000f8e00ff */
[----:B------:R-:W-:Y:S02]  /*26b0*/  IMAD.MOV.U32 R3, RZ, RZ, 0xf ;  /* 0x0000000fff037424 */ /* 0x000fe400078e00ff */
[----:B------:R-:W-:Y:S01]  /*26c0*/  IMAD.MOV.U32 R7, RZ, RZ, 0x1 ;  /* 0x00000001ff077424 */ /* 0x000fe200078e00ff */
[----:B------:R-:W-:-:S04]  /*26d0*/  LOP3.LUT R0, R0, 0xffff, RZ, 0xc0, !PT ;  /* 0x0000ffff00007812 */ /* 0x000fc800078ec0ff */
[----:B------:R-:W-:-:S05]  /*26e0*/  SHF.R.U32.HI R0, RZ, 0x5, R0 ;  /* 0x00000005ff007819 */ /* 0x000fca0000011600 */
[----:B------:R-:W-:Y:S01]  /*26f0*/  VIADD R2, R0, 0x10 ;  /* 0x0000001000027836 */ /* 0x000fe20000000000 */
[----:B------:R-:W-:Y:S01]  /*2700*/  SHF.L.U32 R0, R3, R0, RZ ;  /* 0x0000000003007219 */ /* 0x000fe200000006ff */
[----:B--2---:R-:W-:-:S03]  /*2710*/  ULEA UR6, UR5, UR4, 0x18 ;  /* 0x0000000405067291 */ /* 0x004fc6000f8ec0ff */
[----:B------:R-:W-:-:S04]  /*2720*/  SHF.L.U32 R3, R7, R2, RZ ;  /* 0x0000000207037219 */ /* 0x000fc800000006ff */
[----:B------:R-:W-:Y:S02]  /*2730*/  LOP3.LUT R0, R3, R0, RZ, 0xfc, !PT ;  /* 0x0000000003007212 */ /* 0x000fe400078efcff */
[----:B------:R-:W2:Y:S02]  /*2740*/  LDS R5, [UR6] ;  /* 0x00000006ff057984 */ /* 0x000ea40008000800 */
[C---:B------:R-:W-:Y:S02]  /*2750*/  LOP3.LUT R2, R0.reuse, 0xffff, RZ, 0xc0, !PT ;  /* 0x0000ffff00027812 */ /* 0x040fe400078ec0ff */
[----:B--2---:R-:W-:-:S04]  /*2760*/  LOP3.LUT R3, R0, 0xffff, R5, 0x80, !PT ;  /* 0x0000ffff00037812 */ /* 0x004fc800078e8005 */
[----:B------:R-:W-:-:S13]  /*2770*/  ISETP.NE.AND P0, PT, R3, R2, PT ;  /* 0x000000020300720c */ /* 0x000fda0003f05270 */
[----:B------:R-:W-:Y:S05]  /*2780*/  @P0 BRA `(.L_x_64) ;  /* 0x0000000000500947 */ /* 0x000fea0003800000 */
[----:B------:R-:W-:Y:S02]  /*2790*/  SHF.R.U32.HI R5, RZ, 0x10, R5 ;  /* 0x00000010ff057819 */ /* 0x000fe40000011605 */
[----:B------:R-:W-:-:S04]  /*27a0*/  SHF.R.U32.HI R2, RZ, 0x10, R0 ;  /* 0x00000010ff027819 */ /* 0x000fc80000011600 */
[----:B------:R-:W-:-:S04]  /*27b0*/  LOP3.LUT R5, R5, R2, RZ, 0xc0, !PT ;  /* 0x0000000205057212 */ /* 0x000fc800078ec0ff */
[----:B------:R-:W-:-:S13]  /*27c0*/  ISETP.NE.AND P0, PT, R5, R2, PT ;  /* 0x000000020500720c */ /* 0x000fda0003f05270 */
[----:B------:R-:W-:Y:S05]  /*27d0*/  @P0 BRA `(.L_x_65) ;  /* 0x0000000000300947 */ /* 0x000fea0003800000 */
[----:B------:R-:W-:Y:S01]  /*27e0*/  R2UR UR4, R0 ;  /* 0x00000000000472ca */ /* 0x000fe200000e0000 */
[----:B------:R-:W-:Y:S01]  /*27f0*/  VOTEU.ANY UR5, UPT, PT ;  /* 0x0000000000057886 */ /* 0x000fe200038e0100 */
[----:B------:R-:W2:Y:S01]  /*2800*/  S2R R0, SR_LANEID ;  /* 0x0000000000007919 */ /* 0x000ea20000000000 */
[----:B------:R-:W-:-:S10]  /*2810*/  UFLO.U32 UR5, UR5 ;  /* 0x00000005000572bd */ /* 0x000fd400080e0000 */
[----:B------:R-:W-:-:S06]  /*2820*/  ULOP3.LUT UR4, URZ, UR4, URZ, 0x33, !UPT ;  /* 0x00000004ff047292 */ /* 0x000fcc000f8e33ff */
[----:B------:R-:W-:-:S04]  /*2830*/  IMAD.U32 R2, RZ, RZ, UR4 ;  /* 0x00000004ff027e24 */ /* 0x000fc8000f8e00ff */
[----:B------:R-:W3:Y:S02]  /*2840*/  REDUX UR7, R2 ;  /* 0x00000000020773c4 */ /* 0x000ee40000000000 */
[----:B------:R4:W-:Y:S01]  /*2850*/  UTCATOMSWS.AND URZ, UR4 ;  /* 0x0000000400ff79e3 */ /* 0x0009e20008000000 */
[----:B--2---:R-:W-:Y:S01]  /*2860*/  ISETP.EQ.U32.AND P0, PT, R0, UR5, PT ;  /* 0x0000000500007c0c */ /* 0x004fe2000bf02070 */
[----:B---3--:R-:W-:-:S12]  /*2870*/  IMAD.U32 R0, RZ, RZ, UR7 ;  /* 0x00000007ff007e24 */ /* 0x008fd8000f8e00ff */
[----:B------:R4:W-:Y:S01]  /*2880*/  @P0 ATOMS.AND RZ, [UR6], R0 ;  /* 0x00000000ffff098c */ /* 0x0009e2000a800006 */
[----:B------:R-:W-:Y:S05]  /*2890*/  BRA `(.L_x_63) ;  /* 0x0000000000147947 */ /* 0x000fea0003800000 */
.L_x_65:
[----:B------:R-:W-:-:S07]  /*28a0*/  MOV R2, 0x28c0 ;  /* 0x000028c000027802 */ /* 0x000fce0000000f00 */
[----:B-1----:R-:W-:Y:S05]  /*28b0*/  CALL.REL.NOINC `($__internal_0_$__cuda_sm10x_tcgen05_guardrail_trap_col_being_dealloced_not_returned_by_alloc) ;  /* 0x0000000000447944 */ /* 0x002fea0003c00000 */
[----:B------:R-:W-:Y:S05]  /*28c0*/  BRA `(.L_x_63) ;  /* 0x0000000000087947 */ /* 0x000fea0003800000 */
.L_x_64:
[----:B------:R-:W-:-:S07]  /*28d0*/  MOV R2, 0x28f0 ;  /* 0x000028f000027802 */ /* 0x000fce0000000f00 */
[----:B-1----:R-:W-:Y:S05]  /*28e0*/  CALL.REL.NOINC `($__internal_2_$__cuda_sm10x_tcgen05_guardrail_trap_unallocated_columns_being_dealloced) ;  /* 0x0000000000507944 */ /* 0x002fea0003c00000 */
.L_x_63:
[----:B------:R-:W-:Y:S01]  /*28f0*/  NOP ;  /* 0x0000000000007918 */ /* 0x000fe20000000000 */
[----:B----4-:R-:W-:Y:S05]  /*2900*/  EXIT ;  /* 0x000000000000794d */ /* 0x010fea0003800000 */
.L_x_54:
[----:B------:R-:W2:Y:S02]  /*2910*/  SYNCS.PHASECHK.TRANS64.TRYWAIT P0, [UR14+0xc000], RZ ;  /* 0x00c000ffff0075a7 */ /* 0x000ea4000800110e */
[----:B--2---:R-:W-:Y:S05]  /*2920*/  @!P0 BRA `(.L_x_54) ;  /* 0xfffffffc00f88947 */ /* 0x004fea000383ffff */
[----:B------:R-:W-:Y:S05]  /*2930*/  BRA `(.L_x_66) ;  /* 0xfffffff000987947 */ /* 0x000fea000383ffff */
.L_x_56:
[----:B------:R-:W2:Y:S02]  /*2940*/  SYNCS.PHASECHK.TRANS64.TRYWAIT P1, [UR14+0xc010], RZ ;  /* 0x00c010ffff0075a7 */ /* 0x000ea4000802110e */
[----:B--2---:R-:W-:Y:S05]  /*2950*/  @!P1 BRA `(.L_x_56) ;  /* 0xfffffffc00f89947 */ /* 0x004fea000383ffff */
[----:B------:R-:W-:Y:S05]  /*2960*/  BRA `(.L_x_67) ;  /* 0xfffffff400247947 */ /* 0x000fea000383ffff */
.L_x_57:
[----:B------:R-:W3:Y:S02]  /*2970*/  SYNCS.PHASECHK.TRANS64.TRYWAIT P0, [UR14+0xc000], R3 ;  /* 0x00c00003ff0075a7 */ /* 0x000ee4000800110e */
[----:B---3--:R-:W-:Y:S05]  /*2980*/  @!P0 BRA `(.L_x_57) ;  /* 0xfffffffc00f88947 */ /* 0x008fea000383ffff */
[----:B------:R-:W-:Y:S05]  /*2990*/  BRA `(.L_x_68) ;  /* 0xfffffff400a07947 */ /* 0x000fea000383ffff */
.L_x_59:
[----:B------:R-:W3:Y:S02]  /*29a0*/  SYNCS.PHASECHK.TRANS64.TRYWAIT P0, [UR14+0xc010], R3 ;  /* 0x00c01003ff0075a7 */ /* 0x000ee4000800110e */
[----:B---3--:R-:W-:Y:S05]  /*29b0*/  @!P0 BRA `(.L_x_59) ;  /* 0xfffffffc00f88947 */ /* 0x008fea000383ffff */
[----:B------:R-:W-:Y:S05]  /*29c0*/  BRA `(.L_x_69) ;  /* 0xfffffff800207947 */ /* 0x000fea000383ffff */
        .weak           $__internal_0_$__cuda_sm10x_tcgen05_guardrail_trap_col_being_dealloced_not_returned_by_alloc
        .type           $__internal_0_$__cuda_sm10x_tcgen05_guardrail_trap_col_being_dealloced_not_returned_by_alloc,@function
        .size           $__internal_0_$__cuda_sm10x_tcgen05_guardrail_trap_col_being_dealloced_not_returned_by_alloc,($__internal_1_$__cuda_sm10x_tcgen05_guardrail_trap_phase_invalid_during_alloc - $__internal_0_$__cuda_sm10x_tcgen05_guardrail_trap_col_being_dealloced_not_returned_by_alloc)
$__internal_0_$__cuda_sm10x_tcgen05_guardrail_trap_col_being_dealloced_not_returned_by_alloc:
[----:B------:R-:W-:Y:S05]  /*29d0*/  BPT.TRAP 0x1 ;  /* 0x000000040000795c */ /* 0x000fea0000300000 */
[----:B------:R-:W-:-:S04]  /*29e0*/  IMAD.MOV.U32 R3, RZ, RZ, 0x0 ;  /* 0x00000000ff037424 */ /* 0x000fc800078e00ff */
[----:B------:R-:W-:Y:S05]  /*29f0*/  RET.REL.NODEC R2 `(gluon_tcgen05) ;  /* 0xffffffd402807950 */ /* 0x000fea0003c3ffff */
        .weak           $__internal_1_$__cuda_sm10x_tcgen05_guardrail_trap_phase_invalid_during_alloc
        .type           $__internal_1_$__cuda_sm10x_tcgen05_guardrail_trap_phase_invalid_during_alloc,@function
        .size           $__internal_1_$__cuda_sm10x_tcgen05_guardrail_trap_phase_invalid_during_alloc,($__internal_2_$__cuda_sm10x_tcgen05_guardrail_trap_unallocated_columns_being_dealloced - $__internal_1_$__cuda_sm10x_tcgen05_guardrail_trap_phase_invalid_during_alloc)
$__internal_1_$__cuda_sm10x_tcgen05_guardrail_trap_phase_invalid_during_alloc:
[----:B------:R-:W-:Y:S05]  /*2a00*/  BPT.TRAP 0x1 ;  /* 0x000000040000795c */ /* 0x000fea0000300000 */
[----:B------:R-:W-:-:S04]  /*2a10*/  IMAD.MOV.U32 R3, RZ, RZ, 0x0 ;  /* 0x00000000ff037424 */ /* 0x000fc800078e00ff */
[----:B------:R-:W-:Y:S05]  /*2a20*/  RET.REL.NODEC R2 `(gluon_tcgen05) ;  /* 0xffffffd402747950 */ /* 0x000fea0003c3ffff */
        .weak           $__internal_2_$__cuda_sm10x_tcgen05_guardrail_trap_unallocated_columns_being_dealloced
        .type           $__internal_2_$__cuda_sm10x_tcgen05_guardrail_trap_unallocated_columns_being_dealloced,@function
        .size           $__internal_2_$__cuda_sm10x_tcgen05_guardrail_trap_unallocated_columns_being_dealloced,(.L_x_73 - $__internal_2_$__cuda_sm10x_tcgen05_guardrail_trap_unallocated_columns_being_dealloced)
$__internal_2_$__cuda_sm10x_tcgen05_guardrail_trap_unallocated_columns_being_dealloced:
[----:B------:R-:W-:Y:S05]  /*2a30*/  BPT.TRAP 0x1 ;  /* 0x000000040000795c */ /* 0x000fea0000300000 */
[----:B------:R-:W-:-:S04]  /*2a40*/  IMAD.MOV.U32 R3, RZ, RZ, 0x0 ;  /* 0x00000000ff037424 */ /* 0x000fc800078e00ff */
[----:B------:R-:W-:Y:S05]  /*2a50*/  RET.REL.NODEC R2 `(gluon_tcgen05) ;  /* 0xffffffd402687950 */ /* 0x000fea0003c3ffff */
.L_x_70:
[----:B------:R-:W-:-:S00]  /*2a60*/  BRA `(.L_x_70) ;  /* 0xfffffffc00fc7947 */ /* 0x000fc0000383ffff */
[----:B------:R-:W-:-:S00]  /*2a70*/  NOP ;  /* 0x0000000000007918 */ /* 0x000fc00000000000 */
        /* <DEDUP_REMOVED lines=8> */
.L_x_73:


//--------------------- .nv.shared.gluon_tcgen05  --------------------------
	.section	.nv.shared.gluon_tcgen05,"aw",@nobits
	.sectionflags	@""
	.align	16
	.zero		1024


//--------------------- .nv.shared.reserved.0     --------------------------
	.section	.nv.shared.reserved.0,"aw",@nobits
	.align	8
	.weak		__nv_reservedSMEM_offset_0_alias
	.size		__nv_reservedSMEM_offset_0_alias, 0, 64
	.other		__nv_reservedSMEM_offset_0_alias,@"STO_CUDA_RESERVED_SHARED STV_DEFAULT"
__nv_reservedSMEM_offset_0_alias:
	.zero		0
.nv.shared.reserved.0:
	.zero		64
	.weak		__nv_reservedSMEM_allocation_phase
	.type		__nv_reservedSMEM_allocation_phase,@object
	.size		__nv_reservedSMEM_allocation_phase,(.L_0 - __nv_reservedSMEM_allocation_phase)
__nv_reservedSMEM_allocation_phase:
	.zero		1
.L_0:
	.zero		7
	.weak		__nv_reservedSMEM_devtool_atexit_pc
	.type		__nv_reservedSMEM_devtool_atexit_pc,@object
	.size		__nv_reservedSMEM_devtool_atexit_pc,(__nv_reservedSMEM_allocation_mask - __nv_reservedSMEM_devtool_atexit_pc)
__nv_reservedSMEM_devtool_atexit_pc:
	.zero		8
	.weak		__nv_reservedSMEM_allocation_mask
	.type		__nv_reservedSMEM_allocation_mask,@object
	.size		__nv_reservedSMEM_allocation_mask,(.L_2 - __nv_reservedSMEM_allocation_mask)
__nv_reservedSMEM_allocation_mask:
	.zero		4
.L_2:


//--------------------- .nv.constant0.gluon_tcgen05 --------------------------
	.section	.nv.constant0.gluon_tcgen05,"a",@progbits
	.sectionflags	@""
	.align	4
.nv.constant0.gluon_tcgen05:
	.zero		976


//--------------------- SYMBOLS --------------------------

	.type		.nv.reservedSmem.offset0,@object
	.size		.nv.reservedSmem.offset0,0x4
	.type		.nv.reservedSmem.cap,@object
	.size		.nv.reservedSmem.cap,0x4
